//
// Generated by NVIDIA NVVM Compiler
//
// Compiler Build ID: CL-36424714
// Cuda compilation tools, release 13.0, V13.0.88
// Based on NVVM 20.0.0
//

.version 9.0
.target sm_100
.address_size 64

	// .globl	_Z15assign_clustersPKfS0_PiPfS1_iii

.visible .entry _Z15assign_clustersPKfS0_PiPfS1_iii(
	.param .u64 .ptr .align 1 _Z15assign_clustersPKfS0_PiPfS1_iii_param_0,
	.param .u64 .ptr .align 1 _Z15assign_clustersPKfS0_PiPfS1_iii_param_1,
	.param .u64 .ptr .align 1 _Z15assign_clustersPKfS0_PiPfS1_iii_param_2,
	.param .u64 .ptr .align 1 _Z15assign_clustersPKfS0_PiPfS1_iii_param_3,
	.param .u64 .ptr .align 1 _Z15assign_clustersPKfS0_PiPfS1_iii_param_4,
	.param .u32 _Z15assign_clustersPKfS0_PiPfS1_iii_param_5,
	.param .u32 _Z15assign_clustersPKfS0_PiPfS1_iii_param_6,
	.param .u32 _Z15assign_clustersPKfS0_PiPfS1_iii_param_7
)
{
	.reg .pred 	%p<28>;
	.reg .b32 	%r<116>;
	.reg .b32 	%f<154>;
	.reg .b64 	%rd<63>;

	ld.param.u64 	%rd12, [_Z15assign_clustersPKfS0_PiPfS1_iii_param_0];
	ld.param.u64 	%rd13, [_Z15assign_clustersPKfS0_PiPfS1_iii_param_1];
	ld.param.u64 	%rd10, [_Z15assign_clustersPKfS0_PiPfS1_iii_param_2];
	ld.param.u64 	%rd14, [_Z15assign_clustersPKfS0_PiPfS1_iii_param_3];
	ld.param.u64 	%rd11, [_Z15assign_clustersPKfS0_PiPfS1_iii_param_4];
	ld.param.u32 	%r68, [_Z15assign_clustersPKfS0_PiPfS1_iii_param_5];
	ld.param.u32 	%r66, [_Z15assign_clustersPKfS0_PiPfS1_iii_param_6];
	ld.param.u32 	%r67, [_Z15assign_clustersPKfS0_PiPfS1_iii_param_7];
	cvta.to.global.u64 	%rd1, %rd13;
	cvta.to.global.u64 	%rd2, %rd14;
	cvta.to.global.u64 	%rd3, %rd12;
	mov.u32 	%r69, %ctaid.x;
	mov.u32 	%r70, %ntid.x;
	mov.u32 	%r71, %tid.x;
	mad.lo.s32 	%r1, %r69, %r70, %r71;
	setp.ge.s32 	%p1, %r1, %r68;
	@%p1 bra 	$L__BB0_36;
	setp.lt.s32 	%p2, %r67, 1;
	mov.b32 	%r106, 0;
	@%p2 bra 	$L__BB0_22;
	setp.lt.s32 	%p3, %r66, 1;
	mul.lo.s32 	%r2, %r66, %r1;
	@%p3 bra 	$L__BB0_16;
	and.b32  	%r3, %r66, 7;
	add.s32 	%r4, %r3, -1;
	and.b32  	%r5, %r66, 3;
	and.b32  	%r6, %r66, 2147483640;
	and.b32  	%r7, %r66, 1;
	neg.s32 	%r8, %r6;
	add.s64 	%rd4, %rd3, 16;
	add.s64 	%rd5, %rd1, 16;
	mov.f32 	%f142, 0f7F7FFFFF;
	mov.b32 	%r91, 0;
	mov.u32 	%r106, %r91;
$L__BB0_4:
	setp.lt.u32 	%p10, %r66, 8;
	mul.lo.s32 	%r11, %r91, %r66;
	mov.f32 	%f150, 0f00000000;
	mov.b32 	%r96, 0;
	@%p10 bra 	$L__BB0_7;
	mul.wide.u32 	%rd15, %r11, 4;
	add.s64 	%rd62, %rd5, %rd15;
	mov.f32 	%f150, 0f00000000;
	mov.u32 	%r93, %r2;
	mov.u32 	%r94, %r8;
$L__BB0_6:
	.pragma "nounroll";
	mul.wide.s32 	%rd16, %r93, 4;
	add.s64 	%rd17, %rd4, %rd16;
	ld.global.nc.f32 	%f26, [%rd17+-16];
	ld.global.nc.f32 	%f27, [%rd62+-16];
	sub.f32 	%f28, %f26, %f27;
	fma.rn.f32 	%f29, %f28, %f28, %f150;
	ld.global.nc.f32 	%f30, [%rd17+-12];
	ld.global.nc.f32 	%f31, [%rd62+-12];
	sub.f32 	%f32, %f30, %f31;
	fma.rn.f32 	%f33, %f32, %f32, %f29;
	ld.global.nc.f32 	%f34, [%rd17+-8];
	ld.global.nc.f32 	%f35, [%rd62+-8];
	sub.f32 	%f36, %f34, %f35;
	fma.rn.f32 	%f37, %f36, %f36, %f33;
	ld.global.nc.f32 	%f38, [%rd17+-4];
	ld.global.nc.f32 	%f39, [%rd62+-4];
	sub.f32 	%f40, %f38, %f39;
	fma.rn.f32 	%f41, %f40, %f40, %f37;
	ld.global.nc.f32 	%f42, [%rd17];
	ld.global.nc.f32 	%f43, [%rd62];
	sub.f32 	%f44, %f42, %f43;
	fma.rn.f32 	%f45, %f44, %f44, %f41;
	ld.global.nc.f32 	%f46, [%rd17+4];
	ld.global.nc.f32 	%f47, [%rd62+4];
	sub.f32 	%f48, %f46, %f47;
	fma.rn.f32 	%f49, %f48, %f48, %f45;
	ld.global.nc.f32 	%f50, [%rd17+8];
	ld.global.nc.f32 	%f51, [%rd62+8];
	sub.f32 	%f52, %f50, %f51;
	fma.rn.f32 	%f53, %f52, %f52, %f49;
	ld.global.nc.f32 	%f54, [%rd17+12];
	ld.global.nc.f32 	%f55, [%rd62+12];
	sub.f32 	%f56, %f54, %f55;
	fma.rn.f32 	%f150, %f56, %f56, %f53;
	add.s32 	%r94, %r94, 8;
	add.s32 	%r93, %r93, 8;
	add.s64 	%rd62, %rd62, 32;
	setp.ne.s32 	%p11, %r94, 0;
	mov.u32 	%r96, %r6;
	@%p11 bra 	$L__BB0_6;
$L__BB0_7:
	setp.eq.s32 	%p12, %r3, 0;
	@%p12 bra 	$L__BB0_15;
	setp.lt.u32 	%p13, %r4, 3;
	@%p13 bra 	$L__BB0_10;
	add.s32 	%r79, %r96, %r2;
	mul.wide.s32 	%rd18, %r79, 4;
	add.s64 	%rd19, %rd3, %rd18;
	ld.global.nc.f32 	%f58, [%rd19];
	add.s32 	%r80, %r96, %r11;
	mul.wide.u32 	%rd20, %r80, 4;
	add.s64 	%rd21, %rd1, %rd20;
	ld.global.nc.f32 	%f59, [%rd21];
	sub.f32 	%f60, %f58, %f59;
	fma.rn.f32 	%f61, %f60, %f60, %f150;
	ld.global.nc.f32 	%f62, [%rd19+4];
	cvt.u64.u32 	%rd22, %r11;
	cvt.u64.u32 	%rd23, %r96;
	add.s64 	%rd24, %rd23, %rd22;
	shl.b64 	%rd25, %rd24, 2;
	add.s64 	%rd26, %rd1, %rd25;
	ld.global.nc.f32 	%f63, [%rd26+4];
	sub.f32 	%f64, %f62, %f63;
	fma.rn.f32 	%f65, %f64, %f64, %f61;
	ld.global.nc.f32 	%f66, [%rd19+8];
	ld.global.nc.f32 	%f67, [%rd26+8];
	sub.f32 	%f68, %f66, %f67;
	fma.rn.f32 	%f69, %f68, %f68, %f65;
	ld.global.nc.f32 	%f70, [%rd19+12];
	ld.global.nc.f32 	%f71, [%rd26+12];
	sub.f32 	%f72, %f70, %f71;
	fma.rn.f32 	%f150, %f72, %f72, %f69;
	add.s32 	%r96, %r96, 4;
$L__BB0_10:
	setp.eq.s32 	%p14, %r5, 0;
	@%p14 bra 	$L__BB0_15;
	setp.eq.s32 	%p15, %r5, 1;
	@%p15 bra 	$L__BB0_13;
	add.s32 	%r81, %r96, %r2;
	mul.wide.s32 	%rd27, %r81, 4;
	add.s64 	%rd28, %rd3, %rd27;
	ld.global.nc.f32 	%f74, [%rd28];
	add.s32 	%r82, %r96, %r11;
	mul.wide.u32 	%rd29, %r82, 4;
	add.s64 	%rd30, %rd1, %rd29;
	ld.global.nc.f32 	%f75, [%rd30];
	sub.f32 	%f76, %f74, %f75;
	fma.rn.f32 	%f77, %f76, %f76, %f150;
	ld.global.nc.f32 	%f78, [%rd28+4];
	cvt.u64.u32 	%rd31, %r11;
	cvt.u64.u32 	%rd32, %r96;
	add.s64 	%rd33, %rd32, %rd31;
	shl.b64 	%rd34, %rd33, 2;
	add.s64 	%rd35, %rd1, %rd34;
	ld.global.nc.f32 	%f79, [%rd35+4];
	sub.f32 	%f80, %f78, %f79;
	fma.rn.f32 	%f150, %f80, %f80, %f77;
	add.s32 	%r96, %r96, 2;
$L__BB0_13:
	setp.eq.s32 	%p16, %r7, 0;
	@%p16 bra 	$L__BB0_15;
	add.s32 	%r83, %r96, %r2;
	mul.wide.s32 	%rd36, %r83, 4;
	add.s64 	%rd37, %rd3, %rd36;
	ld.global.nc.f32 	%f81, [%rd37];
	add.s32 	%r84, %r96, %r11;
	mul.wide.u32 	%rd38, %r84, 4;
	add.s64 	%rd39, %rd1, %rd38;
	ld.global.nc.f32 	%f82, [%rd39];
	sub.f32 	%f83, %f81, %f82;
	fma.rn.f32 	%f150, %f83, %f83, %f150;
$L__BB0_15:
	setp.lt.f32 	%p17, %f150, %f142;
	selp.f32 	%f142, %f150, %f142, %p17;
	selp.b32 	%r106, %r91, %r106, %p17;
	add.s32 	%r91, %r91, 1;
	setp.eq.s32 	%p18, %r91, %r67;
	@%p18 bra 	$L__BB0_22;
	bra.uni 	$L__BB0_4;
$L__BB0_16:
	and.b32  	%r23, %r67, 3;
	setp.lt.u32 	%p4, %r67, 4;
	mov.f32 	%f152, 0f7F7FFFFF;
	mov.b32 	%r103, 0;
	mov.u32 	%r106, %r103;
	@%p4 bra 	$L__BB0_19;
	and.b32  	%r103, %r67, 2147483644;
	mov.f32 	%f152, 0f7F7FFFFF;
	mov.b32 	%r98, 0;
	mov.u32 	%r106, %r98;
$L__BB0_18:
	setp.gt.f32 	%p5, %f152, 0f00000000;
	selp.f32 	%f152, 0f00000000, %f152, %p5;
	selp.b32 	%r106, %r98, %r106, %p5;
	add.s32 	%r98, %r98, 4;
	setp.ne.s32 	%p6, %r98, %r103;
	@%p6 bra 	$L__BB0_18;
$L__BB0_19:
	setp.eq.s32 	%p7, %r23, 0;
	@%p7 bra 	$L__BB0_22;
	mov.b32 	%r105, 0;
$L__BB0_21:
	.pragma "nounroll";
	setp.gt.f32 	%p8, %f152, 0f00000000;
	selp.f32 	%f152, 0f00000000, %f152, %p8;
	selp.b32 	%r106, %r103, %r106, %p8;
	add.s32 	%r103, %r103, 1;
	add.s32 	%r105, %r105, 1;
	setp.ne.s32 	%p9, %r105, %r23;
	@%p9 bra 	$L__BB0_21;
$L__BB0_22:
	cvta.to.global.u64 	%rd40, %rd10;
	mul.wide.s32 	%rd41, %r1, 4;
	add.s64 	%rd42, %rd40, %rd41;
	st.global.u32 	[%rd42], %r106;
	setp.lt.s32 	%p19, %r66, 1;
	@%p19 bra 	$L__BB0_35;
	mul.lo.s32 	%r39, %r106, %r66;
	mul.lo.s32 	%r40, %r66, %r1;
	and.b32  	%r41, %r66, 15;
	setp.lt.u32 	%p20, %r66, 16;
	mov.b32 	%r111, 0;
	@%p20 bra 	$L__BB0_26;
	and.b32  	%r111, %r66, 2147483632;
	neg.s32 	%r109, %r111;
	add.s64 	%rd9, %rd3, 32;
	mov.u32 	%r107, %r40;
	mov.u32 	%r108, %r39;
$L__BB0_25:
	.pragma "nounroll";
	mul.wide.s32 	%rd43, %r108, 4;
	add.s64 	%rd44, %rd2, %rd43;
	mul.wide.s32 	%rd45, %r107, 4;
	add.s64 	%rd46, %rd9, %rd45;
	ld.global.nc.f32 	%f84, [%rd46+-32];
	atom.global.add.f32 	%f85, [%rd44], %f84;
	ld.global.nc.f32 	%f86, [%rd46+-28];
	atom.global.add.f32 	%f87, [%rd44+4], %f86;
	ld.global.nc.f32 	%f88, [%rd46+-24];
	atom.global.add.f32 	%f89, [%rd44+8], %f88;
	ld.global.nc.f32 	%f90, [%rd46+-20];
	atom.global.add.f32 	%f91, [%rd44+12], %f90;
	ld.global.nc.f32 	%f92, [%rd46+-16];
	atom.global.add.f32 	%f93, [%rd44+16], %f92;
	ld.global.nc.f32 	%f94, [%rd46+-12];
	atom.global.add.f32 	%f95, [%rd44+20], %f94;
	ld.global.nc.f32 	%f96, [%rd46+-8];
	atom.global.add.f32 	%f97, [%rd44+24], %f96;
	ld.global.nc.f32 	%f98, [%rd46+-4];
	atom.global.add.f32 	%f99, [%rd44+28], %f98;
	ld.global.nc.f32 	%f100, [%rd46];
	atom.global.add.f32 	%f101, [%rd44+32], %f100;
	ld.global.nc.f32 	%f102, [%rd46+4];
	atom.global.add.f32 	%f103, [%rd44+36], %f102;
	ld.global.nc.f32 	%f104, [%rd46+8];
	atom.global.add.f32 	%f105, [%rd44+40], %f104;
	ld.global.nc.f32 	%f106, [%rd46+12];
	atom.global.add.f32 	%f107, [%rd44+44], %f106;
	ld.global.nc.f32 	%f108, [%rd46+16];
	atom.global.add.f32 	%f109, [%rd44+48], %f108;
	ld.global.nc.f32 	%f110, [%rd46+20];
	atom.global.add.f32 	%f111, [%rd44+52], %f110;
	ld.global.nc.f32 	%f112, [%rd46+24];
	atom.global.add.f32 	%f113, [%rd44+56], %f112;
	ld.global.nc.f32 	%f114, [%rd46+28];
	atom.global.add.f32 	%f115, [%rd44+60], %f114;
	add.s32 	%r109, %r109, 16;
	add.s32 	%r108, %r108, 16;
	add.s32 	%r107, %r107, 16;
	setp.ne.s32 	%p21, %r109, 0;
	@%p21 bra 	$L__BB0_25;
$L__BB0_26:
	setp.eq.s32 	%p22, %r41, 0;
	@%p22 bra 	$L__BB0_35;
	and.b32  	%r51, %r66, 7;
	setp.lt.u32 	%p23, %r41, 8;
	@%p23 bra 	$L__BB0_29;
	add.s32 	%r86, %r111, %r39;
	mul.wide.s32 	%rd47, %r86, 4;
	add.s64 	%rd48, %rd2, %rd47;
	add.s32 	%r87, %r111, %r40;
	mul.wide.s32 	%rd49, %r87, 4;
	add.s64 	%rd50, %rd3, %rd49;
	ld.global.nc.f32 	%f116, [%rd50];
	atom.global.add.f32 	%f117, [%rd48], %f116;
	ld.global.nc.f32 	%f118, [%rd50+4];
	atom.global.add.f32 	%f119, [%rd48+4], %f118;
	ld.global.nc.f32 	%f120, [%rd50+8];
	atom.global.add.f32 	%f121, [%rd48+8], %f120;
	ld.global.nc.f32 	%f122, [%rd50+12];
	atom.global.add.f32 	%f123, [%rd48+12], %f122;
	ld.global.nc.f32 	%f124, [%rd50+16];
	atom.global.add.f32 	%f125, [%rd48+16], %f124;
	ld.global.nc.f32 	%f126, [%rd50+20];
	atom.global.add.f32 	%f127, [%rd48+20], %f126;
	ld.global.nc.f32 	%f128, [%rd50+24];
	atom.global.add.f32 	%f129, [%rd48+24], %f128;
	ld.global.nc.f32 	%f130, [%rd50+28];
	atom.global.add.f32 	%f131, [%rd48+28], %f130;
	add.s32 	%r111, %r111, 8;
$L__BB0_29:
	setp.eq.s32 	%p24, %r51, 0;
	@%p24 bra 	$L__BB0_35;
	and.b32  	%r54, %r66, 3;
	setp.lt.u32 	%p25, %r51, 4;
	@%p25 bra 	$L__BB0_32;
	add.s32 	%r88, %r111, %r39;
	mul.wide.s32 	%rd51, %r88, 4;
	add.s64 	%rd52, %rd2, %rd51;
	add.s32 	%r89, %r111, %r40;
	mul.wide.s32 	%rd53, %r89, 4;
	add.s64 	%rd54, %rd3, %rd53;
	ld.global.nc.f32 	%f132, [%rd54];
	atom.global.add.f32 	%f133, [%rd52], %f132;
	ld.global.nc.f32 	%f134, [%rd54+4];
	atom.global.add.f32 	%f135, [%rd52+4], %f134;
	ld.global.nc.f32 	%f136, [%rd54+8];
	atom.global.add.f32 	%f137, [%rd52+8], %f136;
	ld.global.nc.f32 	%f138, [%rd54+12];
	atom.global.add.f32 	%f139, [%rd52+12], %f138;
	add.s32 	%r111, %r111, 4;
$L__BB0_32:
	setp.eq.s32 	%p26, %r54, 0;
	@%p26 bra 	$L__BB0_35;
	add.s32 	%r115, %r111, %r40;
	add.s32 	%r114, %r111, %r39;
	neg.s32 	%r113, %r54;
$L__BB0_34:
	.pragma "nounroll";
	mul.wide.s32 	%rd55, %r115, 4;
	add.s64 	%rd56, %rd3, %rd55;
	mul.wide.s32 	%rd57, %r114, 4;
	add.s64 	%rd58, %rd2, %rd57;
	ld.global.nc.f32 	%f140, [%rd56];
	atom.global.add.f32 	%f141, [%rd58], %f140;
	add.s32 	%r115, %r115, 1;
	add.s32 	%r114, %r114, 1;
	add.s32 	%r113, %r113, 1;
	setp.ne.s32 	%p27, %r113, 0;
	@%p27 bra 	$L__BB0_34;
$L__BB0_35:
	cvta.to.global.u64 	%rd59, %rd11;
	mul.wide.u32 	%rd60, %r106, 4;
	add.s64 	%rd61, %rd59, %rd60;
	atom.global.add.u32 	%r90, [%rd61], 1;
$L__BB0_36:
	ret;

}
	// .globl	_Z17update_centeroidsPfPKfPiii
.visible .entry _Z17update_centeroidsPfPKfPiii(
	.param .u64 .ptr .align 1 _Z17update_centeroidsPfPKfPiii_param_0,
	.param .u64 .ptr .align 1 _Z17update_centeroidsPfPKfPiii_param_1,
	.param .u64 .ptr .align 1 _Z17update_centeroidsPfPKfPiii_param_2,
	.param .u32 _Z17update_centeroidsPfPKfPiii_param_3,
	.param .u32 _Z17update_centeroidsPfPKfPiii_param_4
)
{
	.reg .pred 	%p<11>;
	.reg .b32 	%r<40>;
	.reg .b32 	%f<60>;
	.reg .b64 	%rd<23>;

	ld.param.u64 	%rd6, [_Z17update_centeroidsPfPKfPiii_param_0];
	ld.param.u64 	%rd7, [_Z17update_centeroidsPfPKfPiii_param_1];
	ld.param.u64 	%rd5, [_Z17update_centeroidsPfPKfPiii_param_2];
	ld.param.u32 	%r25, [_Z17update_centeroidsPfPKfPiii_param_3];
	ld.param.u32 	%r24, [_Z17update_centeroidsPfPKfPiii_param_4];
	cvta.to.global.u64 	%rd1, %rd6;
	cvta.to.global.u64 	%rd2, %rd7;
	mov.u32 	%r26, %ctaid.x;
	mov.u32 	%r27, %ntid.x;
	mov.u32 	%r28, %tid.x;
	mad.lo.s32 	%r1, %r26, %r27, %r28;
	setp.ge.s32 	%p1, %r1, %r25;
	@%p1 bra 	$L__BB1_14;
	cvta.to.global.u64 	%rd8, %rd5;
	mul.wide.s32 	%rd9, %r1, 4;
	add.s64 	%rd10, %rd8, %rd9;
	ld.global.nc.u32 	%r2, [%rd10];
	min.s32 	%r29, %r2, %r24;
	setp.lt.s32 	%p2, %r29, 1;
	@%p2 bra 	$L__BB1_14;
	mul.lo.s32 	%r3, %r24, %r1;
	cvt.rn.f32.u32 	%f1, %r2;
	and.b32  	%r4, %r24, 15;
	setp.lt.u32 	%p3, %r24, 16;
	mov.b32 	%r36, 0;
	@%p3 bra 	$L__BB1_5;
	and.b32  	%r36, %r24, 2147483632;
	neg.s32 	%r34, %r36;
	add.s64 	%rd3, %rd2, 32;
	add.s64 	%rd4, %rd1, 32;
	mov.u32 	%r33, %r3;
$L__BB1_4:
	.pragma "nounroll";
	mul.wide.s32 	%rd11, %r33, 4;
	add.s64 	%rd12, %rd3, %rd11;
	add.s64 	%rd13, %rd4, %rd11;
	ld.global.nc.f32 	%f2, [%rd12+-32];
	div.rn.f32 	%f3, %f2, %f1;
	st.global.f32 	[%rd13+-32], %f3;
	ld.global.nc.f32 	%f4, [%rd12+-28];
	div.rn.f32 	%f5, %f4, %f1;
	st.global.f32 	[%rd13+-28], %f5;
	ld.global.nc.f32 	%f6, [%rd12+-24];
	div.rn.f32 	%f7, %f6, %f1;
	st.global.f32 	[%rd13+-24], %f7;
	ld.global.nc.f32 	%f8, [%rd12+-20];
	div.rn.f32 	%f9, %f8, %f1;
	st.global.f32 	[%rd13+-20], %f9;
	ld.global.nc.f32 	%f10, [%rd12+-16];
	div.rn.f32 	%f11, %f10, %f1;
	st.global.f32 	[%rd13+-16], %f11;
	ld.global.nc.f32 	%f12, [%rd12+-12];
	div.rn.f32 	%f13, %f12, %f1;
	st.global.f32 	[%rd13+-12], %f13;
	ld.global.nc.f32 	%f14, [%rd12+-8];
	div.rn.f32 	%f15, %f14, %f1;
	st.global.f32 	[%rd13+-8], %f15;
	ld.global.nc.f32 	%f16, [%rd12+-4];
	div.rn.f32 	%f17, %f16, %f1;
	st.global.f32 	[%rd13+-4], %f17;
	ld.global.nc.f32 	%f18, [%rd12];
	div.rn.f32 	%f19, %f18, %f1;
	st.global.f32 	[%rd13], %f19;
	ld.global.nc.f32 	%f20, [%rd12+4];
	div.rn.f32 	%f21, %f20, %f1;
	st.global.f32 	[%rd13+4], %f21;
	ld.global.nc.f32 	%f22, [%rd12+8];
	div.rn.f32 	%f23, %f22, %f1;
	st.global.f32 	[%rd13+8], %f23;
	ld.global.nc.f32 	%f24, [%rd12+12];
	div.rn.f32 	%f25, %f24, %f1;
	st.global.f32 	[%rd13+12], %f25;
	ld.global.nc.f32 	%f26, [%rd12+16];
	div.rn.f32 	%f27, %f26, %f1;
	st.global.f32 	[%rd13+16], %f27;
	ld.global.nc.f32 	%f28, [%rd12+20];
	div.rn.f32 	%f29, %f28, %f1;
	st.global.f32 	[%rd13+20], %f29;
	ld.global.nc.f32 	%f30, [%rd12+24];
	div.rn.f32 	%f31, %f30, %f1;
	st.global.f32 	[%rd13+24], %f31;
	ld.global.nc.f32 	%f32, [%rd12+28];
	div.rn.f32 	%f33, %f32, %f1;
	st.global.f32 	[%rd13+28], %f33;
	add.s32 	%r34, %r34, 16;
	add.s32 	%r33, %r33, 16;
	setp.ne.s32 	%p4, %r34, 0;
	@%p4 bra 	$L__BB1_4;
$L__BB1_5:
	setp.eq.s32 	%p5, %r4, 0;
	@%p5 bra 	$L__BB1_14;
	and.b32  	%r12, %r24, 7;
	setp.lt.u32 	%p6, %r4, 8;
	@%p6 bra 	$L__BB1_8;
	add.s32 	%r31, %r36, %r3;
	mul.wide.s32 	%rd14, %r31, 4;
	add.s64 	%rd15, %rd2, %rd14;
	ld.global.nc.f32 	%f34, [%rd15];
	div.rn.f32 	%f35, %f34, %f1;
	add.s64 	%rd16, %rd1, %rd14;
	st.global.f32 	[%rd16], %f35;
	ld.global.nc.f32 	%f36, [%rd15+4];
	div.rn.f32 	%f37, %f36, %f1;
	st.global.f32 	[%rd16+4], %f37;
	ld.global.nc.f32 	%f38, [%rd15+8];
	div.rn.f32 	%f39, %f38, %f1;
	st.global.f32 	[%rd16+8], %f39;
	ld.global.nc.f32 	%f40, [%rd15+12];
	div.rn.f32 	%f41, %f40, %f1;
	st.global.f32 	[%rd16+12], %f41;
	ld.global.nc.f32 	%f42, [%rd15+16];
	div.rn.f32 	%f43, %f42, %f1;
	st.global.f32 	[%rd16+16], %f43;
	ld.global.nc.f32 	%f44, [%rd15+20];
	div.rn.f32 	%f45, %f44, %f1;
	st.global.f32 	[%rd16+20], %f45;
	ld.global.nc.f32 	%f46, [%rd15+24];
	div.rn.f32 	%f47, %f46, %f1;
	st.global.f32 	[%rd16+24], %f47;
	ld.global.nc.f32 	%f48, [%rd15+28];
	div.rn.f32 	%f49, %f48, %f1;
	st.global.f32 	[%rd16+28], %f49;
	add.s32 	%r36, %r36, 8;
$L__BB1_8:
	setp.eq.s32 	%p7, %r12, 0;
	@%p7 bra 	$L__BB1_14;
	and.b32  	%r15, %r24, 3;
	setp.lt.u32 	%p8, %r12, 4;
	@%p8 bra 	$L__BB1_11;
	add.s32 	%r32, %r36, %r3;
	mul.wide.s32 	%rd17, %r32, 4;
	add.s64 	%rd18, %rd2, %rd17;
	ld.global.nc.f32 	%f50, [%rd18];
	div.rn.f32 	%f51, %f50, %f1;
	add.s64 	%rd19, %rd1, %rd17;
	st.global.f32 	[%rd19], %f51;
	ld.global.nc.f32 	%f52, [%rd18+4];
	div.rn.f32 	%f53, %f52, %f1;
	st.global.f32 	[%rd19+4], %f53;
	ld.global.nc.f32 	%f54, [%rd18+8];
	div.rn.f32 	%f55, %f54, %f1;
	st.global.f32 	[%rd19+8], %f55;
	ld.global.nc.f32 	%f56, [%rd18+12];
	div.rn.f32 	%f57, %f56, %f1;
	st.global.f32 	[%rd19+12], %f57;
	add.s32 	%r36, %r36, 4;
$L__BB1_11:
	setp.eq.s32 	%p9, %r15, 0;
	@%p9 bra 	$L__BB1_14;
	add.s32 	%r39, %r36, %r3;
	neg.s32 	%r38, %r15;
$L__BB1_13:
	.pragma "nounroll";
	mul.wide.s32 	%rd20, %r39, 4;
	add.s64 	%rd21, %rd1, %rd20;
	add.s64 	%rd22, %rd2, %rd20;
	ld.global.nc.f32 	%f58, [%rd22];
	div.rn.f32 	%f59, %f58, %f1;
	st.global.f32 	[%rd21], %f59;
	add.s32 	%r39, %r39, 1;
	add.s32 	%r38, %r38, 1;
	setp.ne.s32 	%p10, %r38, 0;
	@%p10 bra 	$L__BB1_13;
$L__BB1_14:
	ret;

}


// ===== COMPILED SASS (sm_100) =====

	.target	sm_100

	.elftype	@"ET_EXEC"


//--------------------- .note.nv.tkinfo           --------------------------
	.section	.note.nv.tkinfo,"",@"SHT_NOTE"
	.sectionflags	@"SHF_NOTE_NV_TKINFO"
	.tkinfo
        /*0018*/ 	.word	0x00000002
        /*0030*/ 	.string	""
        /*0030*/ 	.string	"ptxas"
        /*0030*/ 	.string	"Cuda compilation tools, release 13.0, V13.0.88"
        /*0030*/ 	.string	"Build cuda_13.0.r13.0/compiler.36424714_0"
        /*0030*/ 	.string	"-arch sm_100 -m 64 "



//--------------------- .note.nv.cuinfo           --------------------------
	.section	.note.nv.cuinfo,"",@"SHT_NOTE"
	.sectionflags	@"SHF_NOTE_NV_CUINFO"
        /*0018*/ 	.short	0x0002
        /*001a*/ 	.short	0x0064
        /*001c*/ 	.short	0x0082
	.zero		2


//--------------------- .nv.info                  --------------------------
	.section	.nv.info,"",@"SHT_CUDA_INFO"
	.align	4


	//----- nvinfo : EIATTR_REGCOUNT
	.align		4
        /*0000*/ 	.byte	0x04, 0x2f
        /*0002*/ 	.short	(.L_1 - .L_0)
	.align		4
.L_0:
        /*0004*/ 	.word	index@(_Z15assign_clustersPKfS0_PiPfS1_iii)
        /*0008*/ 	.word	0x00000020


	//----- nvinfo : EIATTR_FRAME_SIZE
	.align		4
.L_1:
        /*000c*/ 	.byte	0x04, 0x11
        /*000e*/ 	.short	(.L_3 - .L_2)
	.align		4
.L_2:
        /*0010*/ 	.word	index@(_Z15assign_clustersPKfS0_PiPfS1_iii)
        /*0014*/ 	.word	0x00000000


	//----- nvinfo : EIATTR_REGCOUNT
	.align		4
.L_3:
        /*0018*/ 	.byte	0x04, 0x2f
        /*001a*/ 	.short	(.L_5 - .L_4)
	.align		4
.L_4:
        /*001c*/ 	.word	index@(_Z17update_centeroidsPfPKfPiii)
        /*0020*/ 	.word	0x00000016


	//----- nvinfo : EIATTR_FRAME_SIZE
	.align		4
.L_5:
        /*0024*/ 	.byte	0x04, 0x11
        /*0026*/ 	.short	(.L_7 - .L_6)
	.align		4
.L_6:
        /*0028*/ 	.word	index@($__internal_0_$__cuda_sm3x_div_rn_noftz_f32_slowpath)
        /*002c*/ 	.word	0x00000000


	//----- nvinfo : EIATTR_FRAME_SIZE
	.align		4
.L_7:
        /*0030*/ 	.byte	0x04, 0x11
        /*0032*/ 	.short	(.L_9 - .L_8)
	.align		4
.L_8:
        /*0034*/ 	.word	index@(_Z17update_centeroidsPfPKfPiii)
        /*0038*/ 	.word	0x00000000


	//----- nvinfo : EIATTR_MIN_STACK_SIZE
	.align		4
.L_9:
        /*003c*/ 	.byte	0x04, 0x12
        /*003e*/ 	.short	(.L_11 - .L_10)
	.align		4
.L_10:
        /*0040*/ 	.word	index@(_Z17update_centeroidsPfPKfPiii)
        /*0044*/ 	.word	0x00000000


	//----- nvinfo : EIATTR_MIN_STACK_SIZE
	.align		4
.L_11:
        /*0048*/ 	.byte	0x04, 0x12
        /*004a*/ 	.short	(.L_13 - .L_12)
	.align		4
.L_12:
        /*004c*/ 	.word	index@(_Z15assign_clustersPKfS0_PiPfS1_iii)
        /*0050*/ 	.word	0x00000000
.L_13:


//--------------------- .nv.compat                --------------------------
	.section	.nv.compat,"",@"SHT_CUDA_COMPAT_INFO"
	.align	4
        /*0000*/ 	.byte	0x02, 0x09, 0x00, 0x00, 0x02, 0x02, 0x01, 0x00, 0x02, 0x05, 0x05, 0x00, 0x03, 0x07, 0x01, 0x01
        /*0010*/ 	.byte	0x02, 0x03, 0x00, 0x00, 0x02, 0x06, 0x01, 0x00, 0x04, 0x0b, 0x08, 0x00, 0x01, 0x00, 0x00, 0x00
        /*0020*/ 	.byte	0x00, 0x00, 0x00, 0x00


//--------------------- .nv.info._Z17update_centeroidsPfPKfPiii --------------------------
	.section	.nv.info._Z17update_centeroidsPfPKfPiii,"",@"SHT_CUDA_INFO"
	.sectionflags	@""
	.align	4


	//----- nvinfo : EIATTR_CUDA_API_VERSION
	.align		4
        /*0000*/ 	.byte	0x04, 0x37
        /*0002*/ 	.short	(.L_15 - .L_14)
.L_14:
        /*0004*/ 	.word	0x00000082


	//----- nvinfo : EIATTR_KPARAM_INFO
	.align		4
.L_15:
        /*0008*/ 	.byte	0x04, 0x17
        /*000a*/ 	.short	(.L_17 - .L_16)
.L_16:
        /*000c*/ 	.word	0x00000000
        /*0010*/ 	.short	0x0004
        /*0012*/ 	.short	0x001c
        /*0014*/ 	.byte	0x00, 0xf0, 0x11, 0x00


	//----- nvinfo : EIATTR_KPARAM_INFO
	.align		4
.L_17:
        /*0018*/ 	.byte	0x04, 0x17
        /*001a*/ 	.short	(.L_19 - .L_18)
.L_18:
        /*001c*/ 	.word	0x00000000
        /*0020*/ 	.short	0x0003
        /*0022*/ 	.short	0x0018
        /*0024*/ 	.byte	0x00, 0xf0, 0x11, 0x00


	//----- nvinfo : EIATTR_KPARAM_INFO
	.align		4
.L_19:
        /*0028*/ 	.byte	0x04, 0x17
        /*002a*/ 	.short	(.L_21 - .L_20)
.L_20:
        /*002c*/ 	.word	0x00000000
        /*0030*/ 	.short	0x0002
        /*0032*/ 	.short	0x0010
        /*0034*/ 	.byte	0x00, 0xf5, 0x21, 0x00


	//----- nvinfo : EIATTR_KPARAM_INFO
	.align		4
.L_21:
        /*0038*/ 	.byte	0x04, 0x17
        /*003a*/ 	.short	(.L_23 - .L_22)
.L_22:
        /*003c*/ 	.word	0x00000000
        /*0040*/ 	.short	0x0001
        /*0042*/ 	.short	0x0008
        /*0044*/ 	.byte	0x00, 0xf5, 0x21, 0x00


	//----- nvinfo : EIATTR_KPARAM_INFO
	.align		4
.L_23:
        /*0048*/ 	.byte	0x04, 0x17
        /*004a*/ 	.short	(.L_25 - .L_24)
.L_24:
        /*004c*/ 	.word	0x00000000
        /*0050*/ 	.short	0x0000
        /*0052*/ 	.short	0x0000
        /*0054*/ 	.byte	0x00, 0xf5, 0x21, 0x00


	//----- nvinfo : EIATTR_SPARSE_MMA_MASK
	.align		4
.L_25:
        /*0058*/ 	.byte	0x03, 0x50
        /*005a*/ 	.short	0x0000


	//----- nvinfo : EIATTR_MAXREG_COUNT
	.align		4
        /*005c*/ 	.byte	0x03, 0x1b
        /*005e*/ 	.short	0x00ff


	//----- nvinfo : EIATTR_MERCURY_ISA_VERSION
	.align		4
        /*0060*/ 	.byte	0x03, 0x5f
        /*0062*/ 	.short	0x0101


	//----- nvinfo : EIATTR_VRC_CTA_INIT_COUNT
	.align		4
        /*0064*/ 	.byte	0x02, 0x4a
	.zero		1
	.zero		1


	//----- nvinfo : EIATTR_EXIT_INSTR_OFFSETS
	.align		4
        /*0068*/ 	.byte	0x04, 0x1c
        /*006a*/ 	.short	(.L_27 - .L_26)


	//   ....[0]....
.L_26:
        /*006c*/ 	.word	0x00000070


	//   ....[1]....
        /*0070*/ 	.word	0x000000f0


	//   ....[2]....
        /*0074*/ 	.word	0x00001200


	//   ....[3]....
        /*0078*/ 	.word	0x00001a80


	//   ....[4]....
        /*007c*/ 	.word	0x00001f20


	//   ....[5]....
        /*0080*/ 	.word	0x000020c0


	//----- nvinfo : EIATTR_CRS_STACK_SIZE
	.align		4
.L_27:
        /*0084*/ 	.byte	0x04, 0x1e
        /*0086*/ 	.short	(.L_29 - .L_28)
.L_28:
        /*0088*/ 	.word	0x00000000


	//----- nvinfo : EIATTR_CBANK_PARAM_SIZE
	.align		4
.L_29:
        /*008c*/ 	.byte	0x03, 0x19
        /*008e*/ 	.short	0x0020


	//----- nvinfo : EIATTR_PARAM_CBANK
	.align		4
        /*0090*/ 	.byte	0x04, 0x0a
        /*0092*/ 	.short	(.L_31 - .L_30)
	.align		4
.L_30:
        /*0094*/ 	.word	index@(.nv.constant0._Z17update_centeroidsPfPKfPiii)
        /*0098*/ 	.short	0x0380
        /*009a*/ 	.short	0x0020


	//----- nvinfo : EIATTR_SW_WAR
	.align		4
.L_31:
        /*009c*/ 	.byte	0x04, 0x36
        /*009e*/ 	.short	(.L_33 - .L_32)
.L_32:
        /*00a0*/ 	.word	0x00000008
.L_33:


//--------------------- .nv.info._Z15assign_clustersPKfS0_PiPfS1_iii --------------------------
	.section	.nv.info._Z15assign_clustersPKfS0_PiPfS1_iii,"",@"SHT_CUDA_INFO"
	.sectionflags	@""
	.align	4


	//----- nvinfo : EIATTR_CUDA_API_VERSION
	.align		4
        /*0000*/ 	.byte	0x04, 0x37
        /*0002*/ 	.short	(.L_35 - .L_34)
.L_34:
        /*0004*/ 	.word	0x00000082


	//----- nvinfo : EIATTR_KPARAM_INFO
	.align		4
.L_35:
        /*0008*/ 	.byte	0x04, 0x17
        /*000a*/ 	.short	(.L_37 - .L_36)
.L_36:
        /*000c*/ 	.word	0x00000000
        /*0010*/ 	.short	0x0007
        /*0012*/ 	.short	0x0030
        /*0014*/ 	.byte	0x00, 0xf0, 0x11, 0x00


	//----- nvinfo : EIATTR_KPARAM_INFO
	.align		4
.L_37:
        /*0018*/ 	.byte	0x04, 0x17
        /*001a*/ 	.short	(.L_39 - .L_38)
.L_38:
        /*001c*/ 	.word	0x00000000
        /*0020*/ 	.short	0x0006
        /*0022*/ 	.short	0x002c
        /*0024*/ 	.byte	0x00, 0xf0, 0x11, 0x00


	//----- nvinfo : EIATTR_KPARAM_INFO
	.align		4
.L_39:
        /*0028*/ 	.byte	0x04, 0x17
        /*002a*/ 	.short	(.L_41 - .L_40)
.L_40:
        /*002c*/ 	.word	0x00000000
        /*0030*/ 	.short	0x0005
        /*0032*/ 	.short	0x0028
        /*0034*/ 	.byte	0x00, 0xf0, 0x11, 0x00


	//----- nvinfo : EIATTR_KPARAM_INFO
	.align		4
.L_41:
        /*0038*/ 	.byte	0x04, 0x17
        /*003a*/ 	.short	(.L_43 - .L_42)
.L_42:
        /*003c*/ 	.word	0x00000000
        /*0040*/ 	.short	0x0004
        /*0042*/ 	.short	0x0020
        /*0044*/ 	.byte	0x00, 0xf5, 0x21, 0x00


	//----- nvinfo : EIATTR_KPARAM_INFO
	.align		4
.L_43:
        /*0048*/ 	.byte	0x04, 0x17
        /*004a*/ 	.short	(.L_45 - .L_44)
.L_44:
        /*004c*/ 	.word	0x00000000
        /*0050*/ 	.short	0x0003
        /*0052*/ 	.short	0x0018
        /*0054*/ 	.byte	0x00, 0xf5, 0x21, 0x00


	//----- nvinfo : EIATTR_KPARAM_INFO
	.align		4
.L_45:
        /*0058*/ 	.byte	0x04, 0x17
        /*005a*/ 	.short	(.L_47 - .L_46)
.L_46:
        /*005c*/ 	.word	0x00000000
        /*0060*/ 	.short	0x0002
        /*0062*/ 	.short	0x0010
        /*0064*/ 	.byte	0x00, 0xf5, 0x21, 0x00


	//----- nvinfo : EIATTR_KPARAM_INFO
	.align		4
.L_47:
        /*0068*/ 	.byte	0x04, 0x17
        /*006a*/ 	.short	(.L_49 - .L_48)
.L_48:
        /*006c*/ 	.word	0x00000000
        /*0070*/ 	.short	0x0001
        /*0072*/ 	.short	0x0008
        /*0074*/ 	.byte	0x00, 0xf5, 0x21, 0x00


	//----- nvinfo : EIATTR_KPARAM_INFO
	.align		4
.L_49:
        /*0078*/ 	.byte	0x04, 0x17
        /*007a*/ 	.short	(.L_51 - .L_50)
.L_50:
        /*007c*/ 	.word	0x00000000
        /*0080*/ 	.short	0x0000
        /*0082*/ 	.short	0x0000
        /*0084*/ 	.byte	0x00, 0xf5, 0x21, 0x00


	//----- nvinfo : EIATTR_SPARSE_MMA_MASK
	.align		4
.L_51:
        /*0088*/ 	.byte	0x03, 0x50
        /*008a*/ 	.short	0x0000


	//----- nvinfo : EIATTR_MAXREG_COUNT
	.align		4
        /*008c*/ 	.byte	0x03, 0x1b
        /*008e*/ 	.short	0x00ff


	//----- nvinfo : EIATTR_MERCURY_ISA_VERSION
	.align		4
        /*0090*/ 	.byte	0x03, 0x5f
        /*0092*/ 	.short	0x0101


	//----- nvinfo : EIATTR_VRC_CTA_INIT_COUNT
	.align		4
        /*0094*/ 	.byte	0x02, 0x4a
	.zero		1
	.zero		1


	//----- nvinfo : EIATTR_EXIT_INSTR_OFFSETS
	.align		4
        /*0098*/ 	.byte	0x04, 0x1c
        /*009a*/ 	.short	(.L_53 - .L_52)


	//   ....[0]....
.L_52:
        /*009c*/ 	.word	0x00000070


	//   ....[1]....
        /*00a0*/ 	.word	0x000015c0


	//----- nvinfo : EIATTR_CBANK_PARAM_SIZE
	.align		4
.L_53:
        /*00a4*/ 	.byte	0x03, 0x19
        /*00a6*/ 	.short	0x0034


	//----- nvinfo : EIATTR_PARAM_CBANK
	.align		4
        /*00a8*/ 	.byte	0x04, 0x0a
        /*00aa*/ 	.short	(.L_55 - .L_54)
	.align		4
.L_54:
        /*00ac*/ 	.word	index@(.nv.constant0._Z15assign_clustersPKfS0_PiPfS1_iii)
        /*00b0*/ 	.short	0x0380
        /*00b2*/ 	.short	0x0034


	//----- nvinfo : EIATTR_SW_WAR
	.align		4
.L_55:
        /*00b4*/ 	.byte	0x04, 0x36
        /*00b6*/ 	.short	(.L_57 - .L_56)
.L_56:
        /*00b8*/ 	.word	0x00000008
.L_57:


//--------------------- .nv.callgraph             --------------------------
	.section	.nv.callgraph,"",@"SHT_CUDA_CALLGRAPH"
	.align	4
	.sectionentsize	8
	.align		4
        /*0000*/ 	.word	0x00000000
	.align		4
        /*0004*/ 	.word	0xffffffff
	.align		4
        /*0008*/ 	.word	0x00000000
	.align		4
        /*000c*/ 	.word	0xfffffffe
	.align		4
        /*0010*/ 	.word	0x00000000
	.align		4
        /*0014*/ 	.word	0xfffffffd
	.align		4
        /*0018*/ 	.word	0x00000000
	.align		4
        /*001c*/ 	.word	0xfffffffc


//--------------------- .text._Z17update_centeroidsPfPKfPiii --------------------------
	.section	.text._Z17update_centeroidsPfPKfPiii,"ax",@progbits
	.align	128
        .global         _Z17update_centeroidsPfPKfPiii
        .type           _Z17update_centeroidsPfPKfPiii,@function
        .size           _Z17update_centeroidsPfPKfPiii,(.L_x_95 - _Z17update_centeroidsPfPKfPiii)
        .other          _Z17update_centeroidsPfPKfPiii,@"STO_CUDA_ENTRY STV_DEFAULT"
_Z17update_centeroidsPfPKfPiii:
.text._Z17update_centeroidsPfPKfPiii:
[----:B------:R-:W-:Y:S01]  /*0000*/  LDC R1, c[0x0][0x37c] ;  /* 0x0000df00ff017b82 */ /* 0x000fe20000000800 */
[----:B------:R-:W0:Y:S07]  /*0010*/  S2R R0, SR_TID.X ;  /* 0x0000000000007919 */ /* 0x000e2e0000002100 */
[----:B------:R-:W0:Y:S01]  /*0020*/  S2UR UR4, SR_CTAID.X ;  /* 0x00000000000479c3 */ /* 0x000e220000002500 */
[----:B------:R-:W1:Y:S07]  /*0030*/  LDCU UR5, c[0x0][0x398] ;  /* 0x00007300ff0577ac */ /* 0x000e6e0008000800 */
[----:B------:R-:W0:Y:S02]  /*0040*/  LDC R5, c[0x0][0x360] ;  /* 0x0000d800ff057b82 */ /* 0x000e240000000800 */
[----:B0-----:R-:W-:-:S05]  /*0050*/  IMAD R5, R5, UR4, R0 ;  /* 0x0000000405057c24 */ /* 0x001fca000f8e0200 */
[----:B-1----:R-:W-:-:S13]  /*0060*/  ISETP.GE.AND P0, PT, R5, UR5, PT ;  /* 0x0000000505007c0c */ /* 0x002fda000bf06270 */
[----:B------:R-:W-:Y:S05]  /*0070*/  @P0 EXIT ;  /* 0x000000000000094d */ /* 0x000fea0003800000 */
[----:B------:R-:W0:Y:S01]  /*0080*/  LDC.64 R2, c[0x0][0x390] ;  /* 0x0000e400ff027b82 */ /* 0x000e220000000a00 */
[----:B------:R-:W1:Y:S01]  /*0090*/  LDCU.64 UR14, c[0x0][0x358] ;  /* 0x00006b00ff0e77ac */ /* 0x000e620008000a00 */
[----:B------:R-:W2:Y:S01]  /*00a0*/  LDCU UR13, c[0x0][0x39c] ;  /* 0x00007380ff0d77ac */ /* 0x000ea20008000800 */
[----:B0-----:R-:W-:-:S06]  /*00b0*/  IMAD.WIDE R2, R5, 0x4, R2 ;  /* 0x0000000405027825 */ /* 0x001fcc00078e0202 */
[----:B-1----:R-:W2:Y:S02]  /*00c0*/  LDG.E.CONSTANT R3, desc[UR14][R2.64] ;  /* 0x0000000e02037981 */ /* 0x002ea4000c1e9900 */
[----:B--2---:R-:W-:-:S04]  /*00d0*/  VIMNMX R0, PT, PT, R3, UR13, PT ;  /* 0x0000000d03007c48 */ /* 0x004fc8000bfe0100 */
[----:B------:R-:W-:-:S13]  /*00e0*/  ISETP.GE.AND P0, PT, R0, 0x1, PT ;  /* 0x000000010000780c */ /* 0x000fda0003f06270 */
[----:B------:R-:W-:Y:S05]  /*00f0*/  @!P0 EXIT ;  /* 0x000000000000894d */ /* 0x000fea0003800000 */
[----:B------:R-:W-:Y:S02]  /*0100*/  UISETP.GE.U32.AND UP0, UPT, UR13, 0x10, UPT ;  /* 0x000000100d00788c */ /* 0x000fe4000bf06070 */
[----:B------:R-:W-:Y:S01]  /*0110*/  IMAD R6, R5, UR13, RZ ;  /* 0x0000000d05067c24 */ /* 0x000fe2000f8e02ff */
[----:B------:R-:W-:Y:S01]  /*0120*/  I2FP.F32.U32 R3, R3 ;  /* 0x0000000300037245 */ /* 0x000fe20000201000 */
[----:B------:R-:W-:Y:S01]  /*0130*/  ULOP3.LUT UR12, UR13, 0xf, URZ, 0xc0, !UPT ;  /* 0x0000000f0d0c7892 */ /* 0x000fe2000f8ec0ff */
[----:B------:R-:W-:-:S04]  /*0140*/  UMOV UR4, URZ ;  /* 0x000000ff00047c82 */ /* 0x000fc80008000000 */
[----:B------:R-:W-:Y:S07]  /*0150*/  BRA.U !UP0, `(.L_x_0) ;  /* 0x0000001108247547 */ /* 0x000fee000b800000 */
[----:B------:R-:W0:Y:S01]  /*0160*/  LDCU.128 UR8, c[0x0][0x380] ;  /* 0x00007000ff0877ac */ /* 0x000e220008000c00 */
[----:B------:R-:W-:Y:S01]  /*0170*/  MOV R14, R6 ;  /* 0x00000006000e7202 */ /* 0x000fe20000000f00 */
[----:B------:R-:W-:Y:S02]  /*0180*/  ULOP3.LUT UR4, UR13, 0x7ffffff0, URZ, 0xc0, !UPT ;  /* 0x7ffffff00d047892 */ /* 0x000fe4000f8ec0ff */
[----:B0-----:R-:W-:Y:S02]  /*0190*/  UIADD3 UR7, UP0, UPT, UR10, 0x20, URZ ;  /* 0x000000200a077890 */ /* 0x001fe4000ff1e0ff */
[----:B------:R-:W-:Y:S02]  /*01a0*/  UIADD3 UR5, UP1, UPT, UR8, 0x20, URZ ;  /* 0x0000002008057890 */ /* 0x000fe4000ff3e0ff */
[----:B------:R-:W-:Y:S02]  /*01b0*/  UIADD3 UR10, UPT, UPT, -UR4, URZ, URZ ;  /* 0x000000ff040a7290 */ /* 0x000fe4000fffe1ff */
[----:B------:R-:W-:-:S02]  /*01c0*/  UIADD3.X UR8, UPT, UPT, URZ, UR11, URZ, UP0, !UPT ;  /* 0x0000000bff087290 */ /* 0x000fc400087fe4ff */
[----:B------:R-:W-:-:S12]  /*01d0*/  UIADD3.X UR6, UPT, UPT, URZ, UR9, URZ, UP1, !UPT ;  /* 0x00000009ff067290 */ /* 0x000fd80008ffe4ff */
.L_x_33:
[----:B------:R-:W-:Y:S02]  /*01e0*/  MOV R12, UR7 ;  /* 0x00000007000c7c02 */ /* 0x000fe40008000f00 */
[----:B------:R-:W-:-:S03]  /*01f0*/  MOV R13, UR8 ;  /* 0x00000008000d7c02 */ /* 0x000fc60008000f00 */
[----:B------:R-:W-:-:S05]  /*0200*/  IMAD.WIDE R12, R14, 0x4, R12 ;  /* 0x000000040e0c7825 */ /* 0x000fca00078e020c */
[----:B------:R-:W2:Y:S01]  /*0210*/  LDG.E.CONSTANT R0, desc[UR14][R12.64+-0x20] ;  /* 0xffffe00e0c007981 */ /* 0x000ea2000c1e9900 */
[----:B0-----:R-:W0:Y:S01]  /*0220*/  MUFU.RCP R2, R3 ;  /* 0x0000000300027308 */ /* 0x001e220000001000 */
[----:B------:R-:W-:Y:S01]  /*0230*/  UIADD3 UR10, UPT, UPT, UR10, 0x10, URZ ;  /* 0x000000100a0a7890 */ /* 0x000fe2000fffe0ff */
[----:B------:R-:W-:Y:S01]  /*0240*/  MOV R8, UR5 ;  /* 0x0000000500087c02 */ /* 0x000fe20008000f00 */
[----:B------:R-:W-:Y:S01]  /*0250*/  BSSY.RECONVERGENT B2, `(.L_x_1) ;  /* 0x000000e000027945 */ /* 0x000fe20003800200 */
[----:B------:R-:W-:Y:S01]  /*0260*/  MOV R9, UR6 ;  /* 0x0000000600097c02 */ /* 0x000fe20008000f00 */
[----:B------:R-:W-:Y:S02]  /*0270*/  UISETP.NE.AND UP0, UPT, UR10, URZ, UPT ;  /* 0x000000ff0a00728c */ /* 0x000fe4000bf05270 */
[----:B------:R-:W-:-:S04]  /*0280*/  IMAD.WIDE R8, R14, 0x4, R8 ;  /* 0x000000040e087825 */ /* 0x000fc800078e0208 */
[----:B0-----:R-:W-:-:S04]  /*0290*/  FFMA R5, -R3, R2, 1 ;  /* 0x3f80000003057423 */ /* 0x001fc80000000102 */
[----:B------:R-:W-:Y:S01]  /*02a0*/  FFMA R5, R2, R5, R2 ;  /* 0x0000000502057223 */ /* 0x000fe20000000002 */
[----:B--2---:R-:W0:Y:S03]  /*02b0*/  FCHK P0, R0, R3 ;  /* 0x0000000300007302 */ /* 0x004e260000000000 */
[----:B------:R-:W-:-:S04]  /*02c0*/  FFMA R2, R0, R5, RZ ;  /* 0x0000000500027223 */ /* 0x000fc800000000ff */
[----:B------:R-:W-:-:S04]  /*02d0*/  FFMA R4, -R3, R2, R0 ;  /* 0x0000000203047223 */ /* 0x000fc80000000100 */
[----:B------:R-:W-:Y:S01]  /*02e0*/  FFMA R5, R5, R4, R2 ;  /* 0x0000000405057223 */ /* 0x000fe20000000002 */
[----:B0-----:R-:W-:Y:S06]  /*02f0*/  @!P0 BRA `(.L_x_2) ;  /* 0x00000000000c8947 */ /* 0x001fec0003800000 */
[----:B------:R-:W-:-:S07]  /*0300*/  MOV R2, 0x320 ;  /* 0x0000032000027802 */ /* 0x000fce0000000f00 */
[----:B------:R-:W-:Y:S05]  /*0310*/  CALL.REL.NOINC `($__internal_0_$__cuda_sm3x_div_rn_noftz_f32_slowpath) ;  /* 0x0000001c006c7944 */ /* 0x000fea0003c00000 */
[----:B------:R-:W-:-:S07]  /*0320*/  MOV R5, R7 ;  /* 0x0000000700057202 */ /* 0x000fce0000000f00 */
.L_x_2:
[----:B------:R-:W-:Y:S05]  /*0330*/  BSYNC.RECONVERGENT B2 ;  /* 0x0000000000027941 */ /* 0x000fea0003800200 */
.L_x_1:
[----:B------:R-:W2:Y:S01]  /*0340*/  LDG.E.CONSTANT R4, desc[UR14][R12.64+-0x1c] ;  /* 0xffffe40e0c047981 */ /* 0x000ea2000c1e9900 */
[----:B------:R-:W0:Y:S01]  /*0350*/  MUFU.RCP R0, R3 ;  /* 0x0000000300007308 */ /* 0x000e220000001000 */
[----:B------:R-:W-:Y:S02]  /*0360*/  BSSY.RECONVERGENT B2, `(.L_x_3) ;  /* 0x000000c000027945 */ /* 0x000fe40003800200 */
[----:B------:R1:W-:Y:S01]  /*0370*/  STG.E desc[UR14][R8.64+-0x20], R5 ;  /* 0xffffe00508007986 */ /* 0x0003e2000c10190e */
[----:B0-----:R-:W-:-:S04]  /*0380*/  FFMA R7, -R3, R0, 1 ;  /* 0x3f80000003077423 */ /* 0x001fc80000000100 */
[----:B------:R-:W-:Y:S01]  /*0390*/  FFMA R0, R0, R7, R0 ;  /* 0x0000000700007223 */ /* 0x000fe20000000000 */
[----:B--2---:R-:W0:Y:S03]  /*03a0*/  FCHK P0, R4, R3 ;  /* 0x0000000304007302 */ /* 0x004e260000000000 */
[----:B------:R-:W-:-:S04]  /*03b0*/  FFMA R2, R0, R4, RZ ;  /* 0x0000000400027223 */ /* 0x000fc800000000ff */
[----:B------:R-:W-:-:S04]  /*03c0*/  FFMA R7, -R3, R2, R4 ;  /* 0x0000000203077223 */ /* 0x000fc80000000104 */
[----:B------:R-:W-:Y:S01]  /*03d0*/  FFMA R7, R0, R7, R2 ;  /* 0x0000000700077223 */ /* 0x000fe20000000002 */
[----:B01----:R-:W-:Y:S06]  /*03e0*/  @!P0 BRA `(.L_x_4) ;  /* 0x00000000000c8947 */ /* 0x003fec0003800000 */
[----:B------:R-:W-:Y:S02]  /*03f0*/  MOV R0, R4 ;  /* 0x0000000400007202 */ /* 0x000fe40000000f00 */
[----:B------:R-:W-:-:S07]  /*0400*/  MOV R2, 0x420 ;  /* 0x0000042000027802 */ /* 0x000fce0000000f00 */
[----:B------:R-:W-:Y:S05]  /*0410*/  CALL.REL.NOINC `($__internal_0_$__cuda_sm3x_div_rn_noftz_f32_slowpath) ;  /* 0x0000001c002c7944 */ /* 0x000fea0003c00000 */
.L_x_4:
[----:B------:R-:W-:Y:S05]  /*0420*/  BSYNC.RECONVERGENT B2 ;  /* 0x0000000000027941 */ /* 0x000fea0003800200 */
.L_x_3:
        /* <DEDUP_REMOVED lines=14> */
[----:B------:R-:W-:-:S07]  /*0510*/  MOV R5, R7 ;  /* 0x0000000700057202 */ /* 0x000fce0000000f00 */
.L_x_6:
[----:B------:R-:W-:Y:S05]  /*0520*/  BSYNC.RECONVERGENT B2 ;  /* 0x0000000000027941 */ /* 0x000fea0003800200 */
.L_x_5:
        /* <DEDUP_REMOVED lines=14> */
.L_x_8:
[----:B------:R-:W-:Y:S05]  /*0610*/  BSYNC.RECONVERGENT B2 ;  /* 0x0000000000027941 */ /* 0x000fea0003800200 */
.L_x_7:
        /* <DEDUP_REMOVED lines=15> */
.L_x_10:
[----:B------:R-:W-:Y:S05]  /*0710*/  BSYNC.RECONVERGENT B2 ;  /* 0x0000000000027941 */ /* 0x000fea0003800200 */
.L_x_9:
        /* <DEDUP_REMOVED lines=14> */
.L_x_12:
[----:B------:R-:W-:Y:S05]  /*0800*/  BSYNC.RECONVERGENT B2 ;  /* 0x0000000000027941 */ /* 0x000fea0003800200 */
.L_x_11:
        /* <DEDUP_REMOVED lines=15> */
.L_x_14:
[----:B------:R-:W-:Y:S05]  /*0900*/  BSYNC.RECONVERGENT B2 ;  /* 0x0000000000027941 */ /* 0x000fea0003800200 */
.L_x_13:
        /* <DEDUP_REMOVED lines=14> */
.L_x_16:
[----:B------:R-:W-:Y:S05]  /*09f0*/  BSYNC.RECONVERGENT B2 ;  /* 0x0000000000027941 */ /* 0x000fea0003800200 */
.L_x_15:
        /* <DEDUP_REMOVED lines=15> */
.L_x_18:
[----:B------:R-:W-:Y:S05]  /*0af0*/  BSYNC.RECONVERGENT B2 ;  /* 0x0000000000027941 */ /* 0x000fea0003800200 */
.L_x_17:
        /* <DEDUP_REMOVED lines=14> */
.L_x_20:
[----:B------:R-:W-:Y:S05]  /*0be0*/  BSYNC.RECONVERGENT B2 ;  /* 0x0000000000027941 */ /* 0x000fea0003800200 */
.L_x_19:
        /* <DEDUP_REMOVED lines=15> */
.L_x_22:
[----:B------:R-:W-:Y:S05]  /*0ce0*/  BSYNC.RECONVERGENT B2 ;  /* 0x0000000000027941 */ /* 0x000fea0003800200 */
.L_x_21:
        /* <DEDUP_REMOVED lines=14> */
.L_x_24:
[----:B------:R-:W-:Y:S05]  /*0dd0*/  BSYNC.RECONVERGENT B2 ;  /* 0x0000000000027941 */ /* 0x000fea0003800200 */
.L_x_23:
        /* <DEDUP_REMOVED lines=15> */
.L_x_26:
[----:B------:R-:W-:Y:S05]  /*0ed0*/  BSYNC.RECONVERGENT B2 ;  /* 0x0000000000027941 */ /* 0x000fea0003800200 */
.L_x_25:
        /* <DEDUP_REMOVED lines=14> */
.L_x_28:
[----:B------:R-:W-:Y:S05]  /*0fc0*/  BSYNC.RECONVERGENT B2 ;  /* 0x0000000000027941 */ /* 0x000fea0003800200 */
.L_x_27:
        /* <DEDUP_REMOVED lines=15> */
.L_x_30:
[----:B------:R-:W-:Y:S05]  /*10c0*/  BSYNC.RECONVERGENT B2 ;  /* 0x0000000000027941 */ /* 0x000fea0003800200 */
.L_x_29:
        /* <DEDUP_REMOVED lines=14> */
.L_x_32:
[----:B------:R-:W-:Y:S05]  /*11b0*/  BSYNC.RECONVERGENT B2 ;  /* 0x0000000000027941 */ /* 0x000fea0003800200 */
.L_x_31:
[----:B------:R0:W-:Y:S01]  /*11c0*/  STG.E desc[UR14][R8.64+0x1c], R7 ;  /* 0x00001c0708007986 */ /* 0x0001e2000c10190e */
[----:B------:R-:W-:Y:S01]  /*11d0*/  IADD3 R14, PT, PT, R14, 0x10, RZ ;  /* 0x000000100e0e7810 */ /* 0x000fe20007ffe0ff */
[----:B------:R-:W-:Y:S06]  /*11e0*/  BRA.U UP0, `(.L_x_33) ;  /* 0xffffffed00fc7547 */ /* 0x000fec000b83ffff */
.L_x_0:
[----:B------:R-:W-:-:S13]  /*11f0*/  ISETP.NE.AND P0, PT, RZ, UR12, PT ;  /* 0x0000000cff007c0c */ /* 0x000fda000bf05270 */
[----:B------:R-:W-:Y:S05]  /*1200*/  @!P0 EXIT ;  /* 0x000000000000894d */ /* 0x000fea0003800000 */
[----:B------:R-:W1:Y:S01]  /*1210*/  LDCU UR5, c[0x0][0x39c] ;  /* 0x00007380ff0577ac */ /* 0x000e620008000800 */
[----:B------:R-:W-:Y:S02]  /*1220*/  UISETP.GE.U32.AND UP0, UPT, UR12, 0x8, UPT ;  /* 0x000000080c00788c */ /* 0x000fe4000bf06070 */
[----:B-1----:R-:W-:-:S07]  /*1230*/  ULOP3.LUT UR5, UR5, 0x7, URZ, 0xc0, !UPT ;  /* 0x0000000705057892 */ /* 0x002fce000f8ec0ff */
[----:B------:R-:W-:Y:S05]  /*1240*/  BRA.U !UP0, `(.L_x_34) ;  /* 0x0000000908087547 */ /* 0x000fea000b800000 */
[----:B0-----:R-:W0:Y:S01]  /*1250*/  LDC.64 R8, c[0x0][0x388] ;  /* 0x0000e200ff087b82 */ /* 0x001e220000000a00 */
[----:B------:R-:W-:-:S05]  /*1260*/  IADD3 R12, PT, PT, R6, UR4, RZ ;  /* 0x00000004060c7c10 */ /* 0x000fca000fffe0ff */
[----:B0-----:R-:W-:-:S05]  /*1270*/  IMAD.WIDE R8, R12, 0x4, R8 ;  /* 0x000000040c087825 */ /* 0x001fca00078e0208 */
[----:B------:R-:W2:Y:S01]  /*1280*/  LDG.E.CONSTANT R4, desc[UR14][R8.64] ;  /* 0x0000000e08047981 */ /* 0x000ea2000c1e9900 */
[----:B------:R-:W0:Y:S01]  /*1290*/  MUFU.RCP R0, R3 ;  /* 0x0000000300007308 */ /* 0x000e220000001000 */
[----:B------:R-:W-:Y:S01]  /*12a0*/  BSSY.RECONVERGENT B2, `(.L_x_35) ;  /* 0x000000b000027945 */ /* 0x000fe20003800200 */
[----:B0-----:R-:W-:-:S04]  /*12b0*/  FFMA R5, -R3, R0, 1 ;  /* 0x3f80000003057423 */ /* 0x001fc80000000100 */
[----:B------:R-:W-:Y:S02]  /*12c0*/  FFMA R0, R0, R5, R0 ;  /* 0x0000000500007223 */ /* 0x000fe40000000000 */
[----:B--2---:R-:W0:Y:S02]  /*12d0*/  FCHK P0, R4, R3 ;  /* 0x0000000304007302 */ /* 0x004e240000000000 */
[----:B------:R-:W-:-:S04]  /*12e0*/  FFMA R2, R0, R4, RZ ;  /* 0x0000000400027223 */ /* 0x000fc800000000ff */
[----:B------:R-:W-:-:S04]  /*12f0*/  FFMA R5, -R3, R2, R4 ;  /* 0x0000000203057223 */ /* 0x000fc80000000104 */
[----:B------:R-:W-:Y:S01]  /*1300*/  FFMA R7, R0, R5, R2 ;  /* 0x0000000500077223 */ /* 0x000fe20000000002 */
[----:B0-----:R-:W-:Y:S06]  /*1310*/  @!P0 BRA `(.L_x_36) ;  /* 0x00000000000c8947 */ /* 0x001fec0003800000 */
[----:B------:R-:W-:Y:S02]  /*1320*/  MOV R0, R4 ;  /* 0x0000000400007202 */ /* 0x000fe40000000f00 */
[----:B------:R-:W-:-:S07]  /*1330*/  MOV R2, 0x1350 ;  /* 0x0000135000027802 */ /* 0x000fce0000000f00 */
[----:B------:R-:W-:Y:S05]  /*1340*/  CALL.REL.NOINC `($__internal_0_$__cuda_sm3x_div_rn_noftz_f32_slowpath) ;  /* 0x0000000c00607944 */ /* 0x000fea0003c00000 */
.L_x_36:
[----:B------:R-:W-:Y:S05]  /*1350*/  BSYNC.RECONVERGENT B2 ;  /* 0x0000000000027941 */ /* 0x000fea0003800200 */
.L_x_35:
[----:B------:R-:W2:Y:S01]  /*1360*/  LDG.E.CONSTANT R10, desc[UR14][R8.64+0x4] ;  /* 0x0000040e080a7981 */ /* 0x000ea2000c1e9900 */
[----:B------:R-:W0:Y:S01]  /*1370*/  LDC.64 R4, c[0x0][0x380] ;  /* 0x0000e000ff047b82 */ /* 0x000e220000000a00 */
[----:B------:R-:W1:Y:S01]  /*1380*/  MUFU.RCP R0, R3 ;  /* 0x0000000300007308 */ /* 0x000e620000001000 */
[----:B------:R-:W-:Y:S01]  /*1390*/  BSSY.RECONVERGENT B2, `(.L_x_37) ;  /* 0x000000e000027945 */ /* 0x000fe20003800200 */
[----:B0-----:R-:W-:-:S04]  /*13a0*/  IMAD.WIDE R12, R12, 0x4, R4 ;  /* 0x000000040c0c7825 */ /* 0x001fc800078e0204 */
[----:B-1----:R-:W-:Y:S01]  /*13b0*/  FFMA R5, -R3, R0, 1 ;  /* 0x3f80000003057423 */ /* 0x002fe20000000100 */
[----:B------:R0:W-:Y:S03]  /*13c0*/  STG.E desc[UR14][R12.64], R7 ;  /* 0x000000070c007986 */ /* 0x0001e6000c10190e */
[----:B------:R-:W-:Y:S01]  /*13d0*/  FFMA R0, R0, R5, R0 ;  /* 0x0000000500007223 */ /* 0x000fe20000000000 */
[----:B--2---:R-:W1:Y:S03]  /*13e0*/  FCHK P0, R10, R3 ;  /* 0x000000030a007302 */ /* 0x004e660000000000 */
        /* <DEDUP_REMOVED lines=8> */
.L_x_38:
[----:B------:R-:W-:Y:S05]  /*1470*/  BSYNC.RECONVERGENT B2 ;  /* 0x0000000000027941 */ /* 0x000fea0003800200 */
.L_x_37:
        /* <DEDUP_REMOVED lines=14> */
.L_x_40:
[----:B------:R-:W-:Y:S05]  /*1560*/  BSYNC.RECONVERGENT B2 ;  /* 0x0000000000027941 */ /* 0x000fea0003800200 */
.L_x_39:
        /* <DEDUP_REMOVED lines=15> */
.L_x_42:
[----:B------:R-:W-:Y:S05]  /*1660*/  BSYNC.RECONVERGENT B2 ;  /* 0x0000000000027941 */ /* 0x000fea0003800200 */
.L_x_41:
        /* <DEDUP_REMOVED lines=14> */
.L_x_44:
[----:B------:R-:W-:Y:S05]  /*1750*/  BSYNC.RECONVERGENT B2 ;  /* 0x0000000000027941 */ /* 0x000fea0003800200 */
.L_x_43:
        /* <DEDUP_REMOVED lines=15> */
.L_x_46:
[----:B------:R-:W-:Y:S05]  /*1850*/  BSYNC.RECONVERGENT B2 ;  /* 0x0000000000027941 */ /* 0x000fea0003800200 */
.L_x_45:
        /* <DEDUP_REMOVED lines=14> */
.L_x_48:
[----:B------:R-:W-:Y:S05]  /*1940*/  BSYNC.RECONVERGENT B2 ;  /* 0x0000000000027941 */ /* 0x000fea0003800200 */
.L_x_47:
        /* <DEDUP_REMOVED lines=15> */
.L_x_50:
[----:B------:R-:W-:Y:S05]  /*1a40*/  BSYNC.RECONVERGENT B2 ;  /* 0x0000000000027941 */ /* 0x000fea0003800200 */
.L_x_49:
[----:B------:R1:W-:Y:S01]  /*1a50*/  STG.E desc[UR14][R12.64+0x1c], R5 ;  /* 0x00001c050c007986 */ /* 0x0003e2000c10190e */
[----:B------:R-:W-:-:S12]  /*1a60*/  UIADD3 UR4, UPT, UPT, UR4, 0x8, URZ ;  /* 0x0000000804047890 */ /* 0x000fd8000fffe0ff */
.L_x_34:
[----:B------:R-:W-:-:S13]  /*1a70*/  ISETP.NE.AND P0, PT, RZ, UR5, PT ;  /* 0x00000005ff007c0c */ /* 0x000fda000bf05270 */
[----:B------:R-:W-:Y:S05]  /*1a80*/  @!P0 EXIT ;  /* 0x000000000000894d */ /* 0x000fea0003800000 */
[----:B------:R-:W2:Y:S01]  /*1a90*/  LDCU UR6, c[0x0][0x39c] ;  /* 0x00007380ff0677ac */ /* 0x000ea20008000800 */
[----:B------:R-:W-:Y:S02]  /*1aa0*/  UISETP.GE.U32.AND UP0, UPT, UR5, 0x4, UPT ;  /* 0x000000040500788c */ /* 0x000fe4000bf06070 */
[----:B--2---:R-:W-:-:S07]  /*1ab0*/  ULOP3.LUT UR6, UR6, 0x3, URZ, 0xc0, !UPT ;  /* 0x0000000306067892 */ /* 0x004fce000f8ec0ff */
[----:B------:R-:W-:Y:S05]  /*1ac0*/  BRA.U !UP0, `(.L_x_51) ;  /* 0x0000000508107547 */ /* 0x000fea000b800000 */
[----:B-1----:R-:W1:Y:S01]  /*1ad0*/  LDC.64 R12, c[0x0][0x388] ;  /* 0x0000e200ff0c7b82 */ /* 0x002e620000000a00 */
[----:B0-----:R-:W-:-:S05]  /*1ae0*/  IADD3 R8, PT, PT, R6, UR4, RZ ;  /* 0x0000000406087c10 */ /* 0x001fca000fffe0ff */
[----:B-1----:R-:W-:-:S05]  /*1af0*/  IMAD.WIDE R12, R8, 0x4, R12 ;  /* 0x00000004080c7825 */ /* 0x002fca00078e020c */
        /* <DEDUP_REMOVED lines=13> */
.L_x_53:
[----:B------:R-:W-:Y:S05]  /*1bd0*/  BSYNC.RECONVERGENT B2 ;  /* 0x0000000000027941 */ /* 0x000fea0003800200 */
.L_x_52:
        /* <DEDUP_REMOVED lines=17> */
.L_x_55:
[----:B------:R-:W-:Y:S05]  /*1cf0*/  BSYNC.RECONVERGENT B2 ;  /* 0x0000000000027941 */ /* 0x000fea0003800200 */
.L_x_54:
        /* <DEDUP_REMOVED lines=14> */
.L_x_57:
[----:B------:R-:W-:Y:S05]  /*1de0*/  BSYNC.RECONVERGENT B2 ;  /* 0x0000000000027941 */ /* 0x000fea0003800200 */
.L_x_56:
        /* <DEDUP_REMOVED lines=15> */
.L_x_59:
[----:B------:R-:W-:Y:S05]  /*1ee0*/  BSYNC.RECONVERGENT B2 ;  /* 0x0000000000027941 */ /* 0x000fea0003800200 */
.L_x_58:
[----:B------:R2:W-:Y:S01]  /*1ef0*/  STG.E desc[UR14][R8.64+0xc], R5 ;  /* 0x00000c0508007986 */ /* 0x0005e2000c10190e */
[----:B------:R-:W-:-:S12]  /*1f00*/  UIADD3 UR4, UPT, UPT, UR4, 0x4, URZ ;  /* 0x0000000404047890 */ /* 0x000fd8000fffe0ff */
.L_x_51:
[----:B------:R-:W-:-:S13]  /*1f10*/  ISETP.NE.AND P0, PT, RZ, UR6, PT ;  /* 0x00000006ff007c0c */ /* 0x000fda000bf05270 */
[----:B------:R-:W-:Y:S05]  /*1f20*/  @!P0 EXIT ;  /* 0x000000000000894d */ /* 0x000fea0003800000 */
[----:B-1----:R-:W1:Y:S01]  /*1f30*/  LDC.64 R12, c[0x0][0x380] ;  /* 0x0000e000ff0c7b82 */ /* 0x002e620000000a00 */
[----:B------:R-:W-:Y:S01]  /*1f40*/  IADD3 R19, PT, PT, R6, UR4, RZ ;  /* 0x0000000406137c10 */ /* 0x000fe2000fffe0ff */
[----:B------:R-:W-:-:S06]  /*1f50*/  UIADD3 UR5, UPT, UPT, -UR6, URZ, URZ ;  /* 0x000000ff06057290 */ /* 0x000fcc000fffe1ff */
[----:B0-2---:R-:W0:Y:S06]  /*1f60*/  LDC.64 R8, c[0x0][0x388] ;  /* 0x0000e200ff087b82 */ /* 0x005e2c0000000a00 */
.L_x_62:
[----:B0-----:R-:W-:-:S06]  /*1f70*/  IMAD.WIDE R4, R19, 0x4, R8 ;  /* 0x0000000413047825 */ /* 0x001fcc00078e0208 */
[----:B--2---:R-:W2:Y:S01]  /*1f80*/  LDG.E.CONSTANT R4, desc[UR14][R4.64] ;  /* 0x0000000e04047981 */ /* 0x004ea2000c1e9900 */
[----:B------:R-:W0:Y:S01]  /*1f90*/  MUFU.RCP R0, R3 ;  /* 0x0000000300007308 */ /* 0x000e220000001000 */
[----:B------:R-:W-:Y:S01]  /*1fa0*/  UIADD3 UR5, UPT, UPT, UR5, 0x1, URZ ;  /* 0x0000000105057890 */ /* 0x000fe2000fffe0ff */
[----:B------:R-:W-:Y:S01]  /*1fb0*/  BSSY.RECONVERGENT B2, `(.L_x_60) ;  /* 0x000000d000027945 */ /* 0x000fe20003800200 */
[----:B-1----:R-:W-:Y:S02]  /*1fc0*/  IMAD.WIDE R14, R19, 0x4, R12 ;  /* 0x00000004130e7825 */ /* 0x002fe400078e020c */
[----:B------:R-:W-:Y:S02]  /*1fd0*/  UISETP.NE.AND UP0, UPT, UR5, URZ, UPT ;  /* 0x000000ff0500728c */ /* 0x000fe4000bf05270 */
[----:B0-----:R-:W-:-:S04]  /*1fe0*/  FFMA R7, -R3, R0, 1 ;  /* 0x3f80000003077423 */ /* 0x001fc80000000100 */
[----:B------:R-:W-:Y:S01]  /*1ff0*/  FFMA R0, R0, R7, R0 ;  /* 0x0000000700007223 */ /* 0x000fe20000000000 */
[----:B--2---:R-:W0:Y:S03]  /*2000*/  FCHK P0, R4, R3 ;  /* 0x0000000304007302 */ /* 0x004e260000000000 */
[----:B------:R-:W-:-:S04]  /*2010*/  FFMA R7, R0, R4, RZ ;  /* 0x0000000400077223 */ /* 0x000fc800000000ff */
[----:B------:R-:W-:-:S04]  /*2020*/  FFMA R2, -R3, R7, R4 ;  /* 0x0000000703027223 */ /* 0x000fc80000000104 */
[----:B------:R-:W-:Y:S01]  /*2030*/  FFMA R7, R0, R2, R7 ;  /* 0x0000000200077223 */ /* 0x000fe20000000007 */
[----:B0-----:R-:W-:Y:S06]  /*2040*/  @!P0 BRA `(.L_x_61) ;  /* 0x00000000000c8947 */ /* 0x001fec0003800000 */
[----:B------:R-:W-:Y:S02]  /*2050*/  MOV R0, R4 ;  /* 0x0000000400007202 */ /* 0x000fe40000000f00 */
[----:B------:R-:W-:-:S07]  /*2060*/  MOV R2, 0x2080 ;  /* 0x0000208000027802 */ /* 0x000fce0000000f00 */
[----:B------:R-:W-:Y:S05]  /*2070*/  CALL.REL.NOINC `($__internal_0_$__cuda_sm3x_div_rn_noftz_f32_slowpath) ;  /* 0x0000000000147944 */ /* 0x000fea0003c00000 */
.L_x_61:
[----:B------:R-:W-:Y:S05]  /*2080*/  BSYNC.RECONVERGENT B2 ;  /* 0x0000000000027941 */ /* 0x000fea0003800200 */
.L_x_60:
[----:B------:R2:W-:Y:S01]  /*2090*/  STG.E desc[UR14][R14.64], R7 ;  /* 0x000000070e007986 */ /* 0x0005e2000c10190e */
[----:B------:R-:W-:Y:S01]  /*20a0*/  IADD3 R19, PT, PT, R19, 0x1, RZ ;  /* 0x0000000113137810 */ /* 0x000fe20007ffe0ff */
[----:B------:R-:W-:Y:S06]  /*20b0*/  BRA.U UP0, `(.L_x_62) ;  /* 0xfffffffd00ac7547 */ /* 0x000fec000b83ffff */
[----:B------:R-:W-:Y:S05]  /*20c0*/  EXIT ;  /* 0x000000000000794d */ /* 0x000fea0003800000 */
        .weak           $__internal_0_$__cuda_sm3x_div_rn_noftz_f32_slowpath
        .type           $__internal_0_$__cuda_sm3x_div_rn_noftz_f32_slowpath,@function
        .size           $__internal_0_$__cuda_sm3x_div_rn_noftz_f32_slowpath,(.L_x_95 - $__internal_0_$__cuda_sm3x_div_rn_noftz_f32_slowpath)
$__internal_0_$__cuda_sm3x_div_rn_noftz_f32_slowpath:
[----:B------:R-:W-:Y:S01]  /*20d0*/  SHF.R.U32.HI R4, RZ, 0x17, R3 ;  /* 0x00000017ff047819 */ /* 0x000fe20000011603 */
[----:B------:R-:W-:Y:S01]  /*20e0*/  BSSY.RECONVERGENT B0, `(.L_x_63) ;  /* 0x0000063000007945 */ /* 0x000fe20003800200 */
[----:B------:R-:W-:Y:S02]  /*20f0*/  SHF.R.U32.HI R7, RZ, 0x17, R0 ;  /* 0x00000017ff077819 */ /* 0x000fe40000011600 */
[----:B------:R-:W-:Y:S02]  /*2100*/  LOP3.LUT R4, R4, 0xff, RZ, 0xc0, !PT ;  /* 0x000000ff04047812 */ /* 0x000fe400078ec0ff */
[----:B------:R-:W-:Y:S02]  /*2110*/  LOP3.LUT R7, R7, 0xff, RZ, 0xc0, !PT ;  /* 0x000000ff07077812 */ /* 0x000fe400078ec0ff */
[----:B------:R-:W-:Y:S02]  /*2120*/  IADD3 R10, PT, PT, R4, -0x1, RZ ;  /* 0xffffffff040a7810 */ /* 0x000fe40007ffe0ff */
[----:B------:R-:W-:-:S02]  /*2130*/  IADD3 R11, PT, PT, R7, -0x1, RZ ;  /* 0xffffffff070b7810 */ /* 0x000fc40007ffe0ff */
[----:B------:R-:W-:Y:S02]  /*2140*/  ISETP.GT.U32.AND P0, PT, R10, 0xfd, PT ;  /* 0x000000fd0a00780c */ /* 0x000fe40003f04070 */
[----:B------:R-:W-:Y:S02]  /*2150*/  MOV R17, R3 ;  /* 0x0000000300117202 */ /* 0x000fe40000000f00 */
[----:B------:R-:W-:-:S13]  /*2160*/  ISETP.GT.U32.OR P0, PT, R11, 0xfd, P0 ;  /* 0x000000fd0b00780c */ /* 0x000fda0000704470 */
[----:B------:R-:W-:Y:S01]  /*2170*/  @!P0 MOV R5, RZ ;  /* 0x000000ff00058202 */ /* 0x000fe20000000f00 */
[----:B------:R-:W-:Y:S06]  /*2180*/  @!P0 BRA `(.L_x_64) ;  /* 0x00000000005c8947 */ /* 0x000fec0003800000 */
[----:B------:R-:W-:Y:S02]  /*2190*/  FSETP.GTU.FTZ.AND P0, PT, |R0|, +INF , PT ;  /* 0x7f8000000000780b */ /* 0x000fe40003f1c200 */
[----:B------:R-:W-:-:S04]  /*21a0*/  FSETP.GTU.FTZ.AND P1, PT, |R3|, +INF , PT ;  /* 0x7f8000000300780b */ /* 0x000fc80003f3c200 */
[----:B------:R-:W-:-:S13]  /*21b0*/  PLOP3.LUT P0, PT, P0, P1, PT, 0xf8, 0x8f ;  /* 0x00000000008f781c */ /* 0x000fda0000703f70 */
[----:B------:R-:W-:Y:S05]  /*21c0*/  @P0 BRA `(.L_x_65) ;  /* 0x00000004004c0947 */ /* 0x000fea0003800000 */
[----:B------:R-:W-:-:S13]  /*21d0*/  LOP3.LUT P0, RZ, R17, 0x7fffffff, R0, 0xc8, !PT ;  /* 0x7fffffff11ff7812 */ /* 0x000fda000780c800 */
[----:B------:R-:W-:Y:S05]  /*21e0*/  @!P0 BRA `(.L_x_66) ;  /* 0x00000004003c8947 */ /* 0x000fea0003800000 */
[C---:B------:R-:W-:Y:S02]  /*21f0*/  FSETP.NEU.FTZ.AND P2, PT, |R0|.reuse, +INF , PT ;  /* 0x7f8000000000780b */ /* 0x040fe40003f5d200 */
[----:B------:R-:W-:Y:S02]  /*2200*/  FSETP.NEU.FTZ.AND P1, PT, |R3|, +INF , PT ;  /* 0x7f8000000300780b */ /* 0x000fe40003f3d200 */
[----:B------:R-:W-:-:S11]  /*2210*/  FSETP.NEU.FTZ.AND P0, PT, |R0|, +INF , PT ;  /* 0x7f8000000000780b */ /* 0x000fd60003f1d200 */
[----:B------:R-:W-:Y:S05]  /*2220*/  @!P1 BRA !P2, `(.L_x_66) ;  /* 0x00000004002c9947 */ /* 0x000fea0005000000 */
[----:B------:R-:W-:-:S04]  /*2230*/  LOP3.LUT P2, RZ, R0, 0x7fffffff, RZ, 0xc0, !PT ;  /* 0x7fffffff00ff7812 */ /* 0x000fc8000784c0ff */
[----:B------:R-:W-:-:S13]  /*2240*/  PLOP3.LUT P1, PT, P1, P2, PT, 0x2f, 0xf2 ;  /* 0x0000000000f2781c */ /* 0x000fda0000f24577 */
[----:B------:R-:W-:Y:S05]  /*2250*/  @P1 BRA `(.L_x_67) ;  /* 0x0000000400181947 */ /* 0x000fea0003800000 */
[----:B------:R-:W-:-:S04]  /*2260*/  LOP3.LUT P1, RZ, R17, 0x7fffffff, RZ, 0xc0, !PT ;  /* 0x7fffffff11ff7812 */ /* 0x000fc8000782c0ff */
[----:B------:R-:W-:-:S13]  /*2270*/  PLOP3.LUT P0, PT, P0, P1, PT, 0x2f, 0xf2 ;  /* 0x0000000000f2781c */ /* 0x000fda0000702577 */
[----:B------:R-:W-:Y:S05]  /*2280*/  @P0 BRA `(.L_x_68) ;  /* 0x0000000400000947 */ /* 0x000fea0003800000 */
[----:B------:R-:W-:Y:S02]  /*2290*/  ISETP.GE.AND P0, PT, R11, RZ, PT ;  /* 0x000000ff0b00720c */ /* 0x000fe40003f06270 */
[----:B------:R-:W-:-:S11]  /*22a0*/  ISETP.GE.AND P1, PT, R10, RZ, PT ;  /* 0x000000ff0a00720c */ /* 0x000fd60003f26270 */
[----:B------:R-:W-:Y:S01]  /*22b0*/  @P0 MOV R5, RZ ;  /* 0x000000ff00050202 */ /* 0x000fe20000000f00 */
[----:B------:R-:W-:Y:S01]  /*22c0*/  @!P0 FFMA R0, R0, 1.84467440737095516160e+19, RZ ;  /* 0x5f80000000008823 */ /* 0x000fe200000000ff */
[----:B------:R-:W-:Y:S01]  /*22d0*/  @!P0 MOV R5, 0xffffffc0 ;  /* 0xffffffc000058802 */ /* 0x000fe20000000f00 */
[----:B------:R-:W-:-:S03]  /*22e0*/  @!P1 FFMA R17, R3, 1.84467440737095516160e+19, RZ ;  /* 0x5f80000003119823 */ /* 0x000fc600000000ff */
[----:B------:R-:W-:-:S07]  /*22f0*/  @!P1 IADD3 R5, PT, PT, R5, 0x40, RZ ;  /* 0x0000004005059810 */ /* 0x000fce0007ffe0ff */
.L_x_64:
[----:B------:R-:W-:Y:S01]  /*2300*/  LEA R18, R4, 0xc0800000, 0x17 ;  /* 0xc080000004127811 */ /* 0x000fe200078eb8ff */
[----:B------:R-:W-:Y:S01]  /*2310*/  BSSY.RECONVERGENT B1, `(.L_x_69) ;  /* 0x0000036000017945 */ /* 0x000fe20003800200 */
[----:B------:R-:W-:Y:S02]  /*2320*/  IADD3 R7, PT, PT, R7, -0x7f, RZ ;  /* 0xffffff8107077810 */ /* 0x000fe40007ffe0ff */
[----:B------:R-:W-:-:S03]  /*2330*/  IADD3 R18, PT, PT, -R18, R17, RZ ;  /* 0x0000001112127210 */ /* 0x000fc60007ffe1ff */
[----:B------:R-:W-:Y:S01]  /*2340*/  IMAD R0, R7, -0x800000, R0 ;  /* 0xff80000007007824 */ /* 0x000fe200078e0200 */
[----:B------:R-:W0:Y:S01]  /*2350*/  MUFU.RCP R10, R18 ;  /* 0x00000012000a7308 */ /* 0x000e220000001000 */
[----:B------:R-:W-:-:S04]  /*2360*/  FADD.FTZ R11, -R18, -RZ ;  /* 0x800000ff120b7221 */ /* 0x000fc80000010100 */
[----:B0-----:R-:W-:-:S04]  /*2370*/  FFMA R17, R10, R11, 1 ;  /* 0x3f8000000a117423 */ /* 0x001fc8000000000b */
[----:B------:R-:W-:-:S04]  /*2380*/  FFMA R17, R10, R17, R10 ;  /* 0x000000110a117223 */ /* 0x000fc8000000000a */
[----:B------:R-:W-:-:S04]  /*2390*/  FFMA R10, R0, R17, RZ ;  /* 0x00000011000a7223 */ /* 0x000fc800000000ff */
[----:B------:R-:W-:-:S04]  /*23a0*/  FFMA R16, R11, R10, R0 ;  /* 0x0000000a0b107223 */ /* 0x000fc80000000000 */
[----:B------:R-:W-:Y:S01]  /*23b0*/  FFMA R16, R17, R16, R10 ;  /* 0x0000001011107223 */ /* 0x000fe2000000000a */
[----:B------:R-:W-:-:S03]  /*23c0*/  IADD3 R10, PT, PT, R7, 0x7f, -R4 ;  /* 0x0000007f070a7810 */ /* 0x000fc60007ffe804 */
[----:B------:R-:W-:Y:S01]  /*23d0*/  FFMA R11, R11, R16, R0 ;  /* 0x000000100b0b7223 */ /* 0x000fe20000000000 */
[----:B------:R-:W-:-:S03]  /*23e0*/  IADD3 R5, PT, PT, R10, R5, RZ ;  /* 0x000000050a057210 */ /* 0x000fc60007ffe0ff */
[----:B------:R-:W-:-:S05]  /*23f0*/  FFMA R0, R17, R11, R16 ;  /* 0x0000000b11007223 */ /* 0x000fca0000000010 */
[----:B------:R-:W-:-:S04]  /*2400*/  SHF.R.U32.HI R4, RZ, 0x17, R0 ;  /* 0x00000017ff047819 */ /* 0x000fc80000011600 */
[----:B------:R-:W-:-:S04]  /*2410*/  LOP3.LUT R4, R4, 0xff, RZ, 0xc0, !PT ;  /* 0x000000ff04047812 */ /* 0x000fc800078ec0ff */
[----:B------:R-:W-:-:S04]  /*2420*/  IADD3 R4, PT, PT, R4, R5, RZ ;  /* 0x0000000504047210 */ /* 0x000fc80007ffe0ff */
[----:B------:R-:W-:-:S04]  /*2430*/  IADD3 R7, PT, PT, R4, -0x1, RZ ;  /* 0xffffffff04077810 */ /* 0x000fc80007ffe0ff */
[----:B------:R-:W-:-:S13]  /*2440*/  ISETP.GE.U32.AND P0, PT, R7, 0xfe, PT ;  /* 0x000000fe0700780c */ /* 0x000fda0003f06070 */
[----:B------:R-:W-:Y:S05]  /*2450*/  @!P0 BRA `(.L_x_70) ;  /* 0x0000000000808947 */ /* 0x000fea0003800000 */
[----:B------:R-:W-:-:S13]  /*2460*/  ISETP.GT.AND P0, PT, R4, 0xfe, PT ;  /* 0x000000fe0400780c */ /* 0x000fda0003f04270 */
[----:B------:R-:W-:Y:S05]  /*2470*/  @P0 BRA `(.L_x_71) ;  /* 0x00000000006c0947 */ /* 0x000fea0003800000 */
[----:B------:R-:W-:-:S13]  /*2480*/  ISETP.GE.AND P0, PT, R4, 0x1, PT ;  /* 0x000000010400780c */ /* 0x000fda0003f06270 */
[----:B------:R-:W-:Y:S05]  /*2490*/  @P0 BRA `(.L_x_72) ;  /* 0x0000000000740947 */ /* 0x000fea0003800000 */
[----:B------:R-:W-:Y:S02]  /*24a0*/  ISETP.GE.AND P0, PT, R4, -0x18, PT ;  /* 0xffffffe80400780c */ /* 0x000fe40003f06270 */
[----:B------:R-:W-:-:S11]  /*24b0*/  LOP3.LUT R0, R0, 0x80000000, RZ, 0xc0, !PT ;  /* 0x8000000000007812 */ /* 0x000fd600078ec0ff */
[----:B------:R-:W-:Y:S05]  /*24c0*/  @!P0 BRA `(.L_x_72) ;  /* 0x0000000000688947 */ /* 0x000fea0003800000 */
[CCC-:B------:R-:W-:Y:S01]  /*24d0*/  FFMA.RZ R5, R17.reuse, R11.reuse, R16.reuse ;  /* 0x0000000b11057223 */ /* 0x1c0fe2000000c010 */
[C---:B------:R-:W-:Y:S01]  /*24e0*/  IADD3 R10, PT, PT, R4.reuse, 0x20, RZ ;  /* 0x00000020040a7810 */ /* 0x040fe20007ffe0ff */
[CCC-:B------:R-:W-:Y:S01]  /*24f0*/  FFMA.RP R7, R17.reuse, R11.reuse, R16.reuse ;  /* 0x0000000b11077223 */ /* 0x1c0fe20000008010 */
[----:B------:R-:W-:Y:S01]  /*2500*/  FFMA.RM R16, R17, R11, R16 ;  /* 0x0000000b11107223 */ /* 0x000fe20000004010 */
[C---:B------:R-:W-:Y:S02]  /*2510*/  ISETP.NE.AND P2, PT, R4.reuse, RZ, PT ;  /* 0x000000ff0400720c */ /* 0x040fe40003f45270 */
[----:B------:R-:W-:Y:S02]  /*2520*/  LOP3.LUT R5, R5, 0x7fffff, RZ, 0xc0, !PT ;  /* 0x007fffff05057812 */ /* 0x000fe400078ec0ff */
[----:B------:R-:W-:Y:S02]  /*2530*/  ISETP.NE.AND P1, PT, R4, RZ, PT ;  /* 0x000000ff0400720c */ /* 0x000fe40003f25270 */
[----:B------:R-:W-:-:S02]  /*2540*/  LOP3.LUT R5, R5, 0x800000, RZ, 0xfc, !PT ;  /* 0x0080000005057812 */ /* 0x000fc400078efcff */
[----:B------:R-:W-:Y:S02]  /*2550*/  IADD3 R4, PT, PT, -R4, RZ, RZ ;  /* 0x000000ff04047210 */ /* 0x000fe40007ffe1ff */
[----:B------:R-:W-:Y:S02]  /*2560*/  SHF.L.U32 R10, R5, R10, RZ ;  /* 0x0000000a050a7219 */ /* 0x000fe400000006ff */
[----:B------:R-:W-:Y:S02]  /*2570*/  FSETP.NEU.FTZ.AND P0, PT, R7, R16, PT ;  /* 0x000000100700720b */ /* 0x000fe40003f1d000 */
[----:B------:R-:W-:Y:S02]  /*2580*/  SEL R4, R4, RZ, P2 ;  /* 0x000000ff04047207 */ /* 0x000fe40001000000 */
[----:B------:R-:W-:Y:S02]  /*2590*/  ISETP.NE.AND P1, PT, R10, RZ, P1 ;  /* 0x000000ff0a00720c */ /* 0x000fe40000f25270 */
[----:B------:R-:W-:-:S02]  /*25a0*/  SHF.R.U32.HI R5, RZ, R4, R5 ;  /* 0x00000004ff057219 */ /* 0x000fc40000011605 */
[----:B------:R-:W-:Y:S02]  /*25b0*/  PLOP3.LUT P0, PT, P0, P1, PT, 0xf8, 0x8f ;  /* 0x00000000008f781c */ /* 0x000fe40000703f70 */
[----:B------:R-:W-:Y:S02]  /*25c0*/  SHF.R.U32.HI R4, RZ, 0x1, R5 ;  /* 0x00000001ff047819 */ /* 0x000fe40000011605 */
[----:B------:R-:W-:-:S04]  /*25d0*/  SEL R7, RZ, 0x1, !P0 ;  /* 0x00000001ff077807 */ /* 0x000fc80004000000 */
[----:B------:R-:W-:-:S04]  /*25e0*/  LOP3.LUT R10, R7, 0x1, R4, 0xf8, !PT ;  /* 0x00000001070a7812 */ /* 0x000fc800078ef804 */
[----:B------:R-:W-:-:S04]  /*25f0*/  LOP3.LUT R5, R10, R5, RZ, 0xc0, !PT ;  /* 0x000000050a057212 */ /* 0x000fc800078ec0ff */
[----:B------:R-:W-:-:S04]  /*2600*/  IADD3 R5, PT, PT, R4, R5, RZ ;  /* 0x0000000504057210 */ /* 0x000fc80007ffe0ff */
[----:B------:R-:W-:Y:S01]  /*2610*/  LOP3.LUT R0, R5, R0, RZ, 0xfc, !PT ;  /* 0x0000000005007212 */ /* 0x000fe200078efcff */
[----:B------:R-:W-:Y:S06]  /*2620*/  BRA `(.L_x_72) ;  /* 0x0000000000107947 */ /* 0x000fec0003800000 */
.L_x_71:
[----:B------:R-:W-:-:S04]  /*2630*/  LOP3.LUT R0, R0, 0x80000000, RZ, 0xc0, !PT ;  /* 0x8000000000007812 */ /* 0x000fc800078ec0ff */
[----:B------:R-:W-:Y:S01]  /*2640*/  LOP3.LUT R0, R0, 0x7f800000, RZ, 0xfc, !PT ;  /* 0x7f80000000007812 */ /* 0x000fe200078efcff */
[----:B------:R-:W-:Y:S06]  /*2650*/  BRA `(.L_x_72) ;  /* 0x0000000000047947 */ /* 0x000fec0003800000 */
.L_x_70:
[----:B------:R-:W-:-:S07]  /*2660*/  LEA R0, R5, R0, 0x17 ;  /* 0x0000000005007211 */ /* 0x000fce00078eb8ff */
.L_x_72:
[----:B------:R-:W-:Y:S05]  /*2670*/  BSYNC.RECONVERGENT B1 ;  /* 0x0000000000017941 */ /* 0x000fea0003800200 */
.L_x_69:
[----:B------:R-:W-:Y:S05]  /*2680*/  BRA `(.L_x_73) ;  /* 0x0000000000207947 */ /* 0x000fea0003800000 */
.L_x_68:
[----:B------:R-:W-:-:S04]  /*2690*/  LOP3.LUT R0, R17, 0x80000000, R0, 0x48, !PT ;  /* 0x8000000011007812 */ /* 0x000fc800078e4800 */
[----:B------:R-:W-:Y:S01]  /*26a0*/  LOP3.LUT R0, R0, 0x7f800000, RZ, 0xfc, !PT ;  /* 0x7f80000000007812 */ /* 0x000fe200078efcff */
[----:B------:R-:W-:Y:S06]  /*26b0*/  BRA `(.L_x_73) ;  /* 0x0000000000147947 */ /* 0x000fec0003800000 */
.L_x_67:
[----:B------:R-:W-:Y:S01]  /*26c0*/  LOP3.LUT R0, R17, 0x80000000, R0, 0x48, !PT ;  /* 0x8000000011007812 */ /* 0x000fe200078e4800 */
[----:B------:R-:W-:Y:S06]  /*26d0*/  BRA `(.L_x_73) ;  /* 0x00000000000c7947 */ /* 0x000fec0003800000 */
.L_x_66:
[----:B------:R-:W0:Y:S01]  /*26e0*/  MUFU.RSQ R0, -QNAN ;  /* 0xffc0000000007908 */ /* 0x000e220000001400 */
[----:B------:R-:W-:Y:S05]  /*26f0*/  BRA `(.L_x_73) ;  /* 0x0000000000047947 */ /* 0x000fea0003800000 */
.L_x_65:
[----:B------:R-:W-:-:S07]  /*2700*/  FADD.FTZ R0, R0, R3 ;  /* 0x0000000300007221 */ /* 0x000fce0000010000 */
.L_x_73:
[----:B------:R-:W-:Y:S05]  /*2710*/  BSYNC.RECONVERGENT B0 ;  /* 0x0000000000007941 */ /* 0x000fea0003800200 */
.L_x_63:
[----:B------:R-:W-:Y:S01]  /*2720*/  HFMA2 R5, -RZ, RZ, 0, 0 ;  /* 0x00000000ff057431 */ /* 0x000fe200000001ff */
[----:B------:R-:W-:Y:S02]  /*2730*/  MOV R4, R2 ;  /* 0x0000000200047202 */ /* 0x000fe40000000f00 */
[----:B0-----:R-:W-:Y:S02]  /*2740*/  MOV R7, R0 ;  /* 0x0000000000077202 */ /* 0x001fe40000000f00 */
[----:B------:R-:W-:Y:S05]  /*2750*/  RET.REL.NODEC R4 `(_Z17update_centeroidsPfPKfPiii) ;  /* 0xffffffd804287950 */ /* 0x000fea0003c3ffff */
.L_x_74:
[----:B------:R-:W-:-:S00]  /*2760*/  BRA `(.L_x_74) ;  /* 0xfffffffc00fc7947 */ /* 0x000fc0000383ffff */
[----:B------:R-:W-:-:S00]  /*2770*/  NOP ;  /* 0x0000000000007918 */ /* 0x000fc00000000000 */
        /* <DEDUP_REMOVED lines=8> */
.L_x_95:


//--------------------- .text._Z15assign_clustersPKfS0_PiPfS1_iii --------------------------
	.section	.text._Z15assign_clustersPKfS0_PiPfS1_iii,"ax",@progbits
	.align	128
        .global         _Z15assign_clustersPKfS0_PiPfS1_iii
        .type           _Z15assign_clustersPKfS0_PiPfS1_iii,@function
        .size           _Z15assign_clustersPKfS0_PiPfS1_iii,(.L_x_97 - _Z15assign_clustersPKfS0_PiPfS1_iii)
        .other          _Z15assign_clustersPKfS0_PiPfS1_iii,@"STO_CUDA_ENTRY STV_DEFAULT"
_Z15assign_clustersPKfS0_PiPfS1_iii:
.text._Z15assign_clustersPKfS0_PiPfS1_iii:
        /* <DEDUP_REMOVED lines=8> */
[----:B------:R-:W0:Y:S01]  /*0080*/  LDCU UR4, c[0x0][0x3b0] ;  /* 0x00007600ff0477ac */ /* 0x000e220008000800 */
[----:B------:R-:W-:Y:S01]  /*0090*/  IMAD.MOV.U32 R3, RZ, RZ, RZ ;  /* 0x000000ffff037224 */ /* 0x000fe200078e00ff */
[----:B------:R-:W1:Y:S01]  /*00a0*/  LDCU.64 UR12, c[0x0][0x358] ;  /* 0x00006b00ff0c77ac */ /* 0x000e620008000a00 */
[----:B0-----:R-:W-:-:S09]  /*00b0*/  UISETP.GE.AND UP0, UPT, UR4, 0x1, UPT ;  /* 0x000000010400788c */ /* 0x001fd2000bf06270 */
[----:B-1----:R-:W-:Y:S05]  /*00c0*/  BRA.U !UP0, `(.L_x_75) ;  /* 0x0000000d08387547 */ /* 0x002fea000b800000 */
[----:B------:R-:W0:Y:S02]  /*00d0*/  LDC R7, c[0x0][0x3ac] ;  /* 0x0000eb00ff077b82 */ /* 0x000e240000000800 */
[----:B0-----:R-:W-:-:S13]  /*00e0*/  ISETP.GE.AND P0, PT, R7, 0x1, PT ;  /* 0x000000010700780c */ /* 0x001fda0003f06270 */
[----:B------:R-:W-:Y:S05]  /*00f0*/  @!P0 BRA `(.L_x_76) ;  /* 0x0000000800308947 */ /* 0x000fea0003800000 */
[----:B------:R-:W0:Y:S01]  /*0100*/  LDC.64 R12, c[0x0][0x388] ;  /* 0x0000e200ff0c7b82 */ /* 0x000e220000000a00 */
[C---:B------:R-:W-:Y:S01]  /*0110*/  LOP3.LUT R4, R7.reuse, 0x7, RZ, 0xc0, !PT ;  /* 0x0000000707047812 */ /* 0x040fe200078ec0ff */
[----:B------:R-:W-:Y:S01]  /*0120*/  IMAD R5, R2, R7, RZ ;  /* 0x0000000702057224 */ /* 0x000fe200078e02ff */
[C---:B------:R-:W-:Y:S01]  /*0130*/  LOP3.LUT R6, R7.reuse, 0x3, RZ, 0xc0, !PT ;  /* 0x0000000307067812 */ /* 0x040fe200078ec0ff */
[----:B------:R-:W-:Y:S01]  /*0140*/  HFMA2 R3, -RZ, RZ, 0, 0 ;  /* 0x00000000ff037431 */ /* 0x000fe200000001ff */
[----:B------:R-:W-:Y:S01]  /*0150*/  LOP3.LUT R7, R7, 0x7ffffff8, RZ, 0xc0, !PT ;  /* 0x7ffffff807077812 */ /* 0x000fe200078ec0ff */
[----:B------:R-:W-:Y:S01]  /*0160*/  VIADD R0, R4, 0xffffffff ;  /* 0xffffffff04007836 */ /* 0x000fe20000000000 */
[----:B------:R-:W-:Y:S01]  /*0170*/  MOV R8, 0x7f7fffff ;  /* 0x7f7fffff00087802 */ /* 0x000fe20000000f00 */
[----:B------:R-:W1:Y:S01]  /*0180*/  LDC.64 R10, c[0x0][0x380] ;  /* 0x0000e000ff0a7b82 */ /* 0x000e620000000a00 */
[----:B------:R-:W-:Y:S02]  /*0190*/  IMAD.MOV.U32 R22, RZ, RZ, RZ ;  /* 0x000000ffff167224 */ /* 0x000fe400078e00ff */
[----:B------:R-:W-:Y:S01]  /*01a0*/  ISETP.GE.U32.AND P0, PT, R0, 0x3, PT ;  /* 0x000000030000780c */ /* 0x000fe20003f06070 */
[----:B------:R-:W-:Y:S01]  /*01b0*/  IMAD.MOV R9, RZ, RZ, -R7 ;  /* 0x000000ffff097224 */ /* 0x000fe200078e0a07 */
[----:B0-----:R-:W-:-:S05]  /*01c0*/  IADD3 R12, P2, PT, R12, 0x10, RZ ;  /* 0x000000100c0c7810 */ /* 0x001fca0007f5e0ff */
[----:B------:R-:W-:Y:S01]  /*01d0*/  IMAD.X R13, RZ, RZ, R13, P2 ;  /* 0x000000ffff0d7224 */ /* 0x000fe200010e060d */
[----:B-1----:R-:W-:-:S04]  /*01e0*/  IADD3 R10, P1, PT, R10, 0x10, RZ ;  /* 0x000000100a0a7810 */ /* 0x002fc80007f3e0ff */
[----:B------:R-:W-:-:S09]  /*01f0*/  IADD3.X R11, PT, PT, RZ, R11, RZ, P1, !PT ;  /* 0x0000000bff0b7210 */ /* 0x000fd20000ffe4ff */
.L_x_81:
[----:B------:R-:W0:Y:S01]  /*0200*/  LDC R21, c[0x0][0x3ac] ;  /* 0x0000eb00ff157b82 */ /* 0x000e220000000800 */
[----:B------:R-:W-:Y:S01]  /*0210*/  MOV R23, RZ ;  /* 0x000000ff00177202 */ /* 0x000fe20000000f00 */
[----:B------:R-:W-:Y:S01]  /*0220*/  IMAD.MOV.U32 R0, RZ, RZ, RZ ;  /* 0x000000ffff007224 */ /* 0x000fe200078e00ff */
[----:B0-----:R-:W-:Y:S01]  /*0230*/  ISETP.GE.U32.AND P1, PT, R21, 0x8, PT ;  /* 0x000000081500780c */ /* 0x001fe20003f26070 */
[----:B------:R-:W-:-:S12]  /*0240*/  IMAD R25, R22, R21, RZ ;  /* 0x0000001516197224 */ /* 0x000fd800078e02ff */
[----:B------:R-:W-:Y:S05]  /*0250*/  @!P1 BRA `(.L_x_77) ;  /* 0x0000000000b09947 */ /* 0x000fea0003800000 */
[----:B------:R-:W-:Y:S01]  /*0260*/  IMAD.WIDE.U32 R14, R25, 0x4, R12 ;  /* 0x00000004190e7825 */ /* 0x000fe200078e000c */
[----:B------:R-:W-:Y:S02]  /*0270*/  MOV R23, RZ ;  /* 0x000000ff00177202 */ /* 0x000fe40000000f00 */
[----:B------:R-:W-:Y:S01]  /*0280*/  MOV R0, R9 ;  /* 0x0000000900007202 */ /* 0x000fe20000000f00 */
[----:B------:R-:W-:-:S07]  /*0290*/  IMAD.MOV.U32 R19, RZ, RZ, R5 ;  /* 0x000000ffff137224 */ /* 0x000fce00078e0005 */
.L_x_78:
[----:B------:R-:W-:Y:S01]  /*02a0*/  IMAD.WIDE R16, R19, 0x4, R10 ;  /* 0x0000000413107825 */ /* 0x000fe200078e020a */
[----:B------:R-:W2:Y:S04]  /*02b0*/  LDG.E.CONSTANT R27, desc[UR12][R14.64+-0x10] ;  /* 0xfffff00c0e1b7981 */ /* 0x000ea8000c1e9900 */
[----:B------:R-:W2:Y:S04]  /*02c0*/  LDG.E.CONSTANT R18, desc[UR12][R16.64+-0x10] ;  /* 0xfffff00c10127981 */ /* 0x000ea8000c1e9900 */
[----:B------:R-:W3:Y:S04]  /*02d0*/  LDG.E.CONSTANT R20, desc[UR12][R16.64+-0xc] ;  /* 0xfffff40c10147981 */ /* 0x000ee8000c1e9900 */
[----:B------:R-:W4:Y:S04]  /*02e0*/  LDG.E.CONSTANT R24, desc[UR12][R14.64+-0x8] ;  /* 0xfffff80c0e187981 */ /* 0x000f28000c1e9900 */
[----:B------:R-:W5:Y:S01]  /*02f0*/  LDG.E.CONSTANT R29, desc[UR12][R16.64+0xc] ;  /* 0x00000c0c101d7981 */ /* 0x000f62000c1e9900 */
[----:B--2---:R-:W-:-:S03]  /*0300*/  FADD R18, R18, -R27 ;  /* 0x8000001b12127221 */ /* 0x004fc60000000000 */
[----:B------:R-:W3:Y:S01]  /*0310*/  LDG.E.CONSTANT R27, desc[UR12][R14.64+-0xc] ;  /* 0xfffff40c0e1b7981 */ /* 0x000ee2000c1e9900 */
[----:B------:R-:W-:-:S03]  /*0320*/  FFMA R18, R18, R18, R23 ;  /* 0x0000001212127223 */ /* 0x000fc60000000017 */
[----:B------:R-:W4:Y:S01]  /*0330*/  LDG.E.CONSTANT R23, desc[UR12][R16.64+-0x8] ;  /* 0xfffff80c10177981 */ /* 0x000f22000c1e9900 */
[----:B---3--:R-:W-:-:S03]  /*0340*/  FADD R27, R20, -R27 ;  /* 0x8000001b141b7221 */ /* 0x008fc60000000000 */
[----:B------:R-:W2:Y:S01]  /*0350*/  LDG.E.CONSTANT R20, desc[UR12][R16.64+-0x4] ;  /* 0xfffffc0c10147981 */ /* 0x000ea2000c1e9900 */
[----:B----4-:R-:W-:Y:S01]  /*0360*/  FADD R23, R23, -R24 ;  /* 0x8000001817177221 */ /* 0x010fe20000000000 */
[----:B------:R-:W-:Y:S02]  /*0370*/  FFMA R18, R27, R27, R18 ;  /* 0x0000001b1b127223 */ /* 0x000fe40000000012 */
[----:B------:R-:W3:Y:S04]  /*0380*/  LDG.E.CONSTANT R24, desc[UR12][R14.64] ;  /* 0x0000000c0e187981 */ /* 0x000ee8000c1e9900 */
[----:B------:R-:W2:Y:S01]  /*0390*/  LDG.E.CONSTANT R27, desc[UR12][R14.64+-0x4] ;  /* 0xfffffc0c0e1b7981 */ /* 0x000ea2000c1e9900 */
[----:B------:R-:W-:-:S03]  /*03a0*/  FFMA R18, R23, R23, R18 ;  /* 0x0000001717127223 */ /* 0x000fc60000000012 */
[----:B------:R-:W3:Y:S01]  /*03b0*/  LDG.E.CONSTANT R23, desc[UR12][R16.64] ;  /* 0x0000000c10177981 */ /* 0x000ee2000c1e9900 */
[----:B--2---:R-:W-:-:S03]  /*03c0*/  FADD R27, R20, -R27 ;  /* 0x8000001b141b7221 */ /* 0x004fc60000000000 */
[----:B------:R-:W2:Y:S01]  /*03d0*/  LDG.E.CONSTANT R20, desc[UR12][R16.64+0x8] ;  /* 0x0000080c10147981 */ /* 0x000ea2000c1e9900 */
[----:B------:R-:W-:Y:S01]  /*03e0*/  FFMA R27, R27, R27, R18 ;  /* 0x0000001b1b1b7223 */ /* 0x000fe20000000012 */
[----:B---3--:R-:W-:Y:S02]  /*03f0*/  FADD R24, R23, -R24 ;  /* 0x8000001817187221 */ /* 0x008fe40000000000 */
[----:B------:R-:W3:Y:S04]  /*0400*/  LDG.E.CONSTANT R18, desc[UR12][R14.64+0x4] ;  /* 0x0000040c0e127981 */ /* 0x000ee8000c1e9900 */
[----:B------:R-:W3:Y:S01]  /*0410*/  LDG.E.CONSTANT R23, desc[UR12][R16.64+0x4] ;  /* 0x0000040c10177981 */ /* 0x000ee2000c1e9900 */
[----:B------:R-:W-:-:S03]  /*0420*/  FFMA R26, R24, R24, R27 ;  /* 0x00000018181a7223 */ /* 0x000fc6000000001b */
[----:B------:R-:W2:Y:S04]  /*0430*/  LDG.E.CONSTANT R27, desc[UR12][R14.64+0x8] ;  /* 0x0000080c0e1b7981 */ /* 0x000ea8000c1e9900 */
[----:B------:R0:W5:Y:S01]  /*0440*/  LDG.E.CONSTANT R24, desc[UR12][R14.64+0xc] ;  /* 0x00000c0c0e187981 */ /* 0x000162000c1e9900 */
[----:B------:R-:W-:-:S05]  /*0450*/  VIADD R0, R0, 0x8 ;  /* 0x0000000800007836 */ /* 0x000fca0000000000 */
[----:B------:R-:W-:Y:S02]  /*0460*/  ISETP.NE.AND P1, PT, R0, RZ, PT ;  /* 0x000000ff0000720c */ /* 0x000fe40003f25270 */
[----:B0-----:R-:W-:Y:S01]  /*0470*/  IADD3 R14, P2, PT, R14, 0x20, RZ ;  /* 0x000000200e0e7810 */ /* 0x001fe20007f5e0ff */
[----:B------:R-:W-:-:S03]  /*0480*/  VIADD R19, R19, 0x8 ;  /* 0x0000000813137836 */ /* 0x000fc60000000000 */
[----:B------:R-:W-:Y:S01]  /*0490*/  IADD3.X R15, PT, PT, RZ, R15, RZ, P2, !PT ;  /* 0x0000000fff0f7210 */ /* 0x000fe200017fe4ff */
[----:B---3--:R-:W-:-:S04]  /*04a0*/  FADD R23, R23, -R18 ;  /* 0x8000001217177221 */ /* 0x008fc80000000000 */
[----:B------:R-:W-:Y:S01]  /*04b0*/  FFMA R26, R23, R23, R26 ;  /* 0x00000017171a7223 */ /* 0x000fe2000000001a */
[----:B--2---:R-:W-:Y:S01]  /*04c0*/  FADD R27, R20, -R27 ;  /* 0x8000001b141b7221 */ /* 0x004fe20000000000 */
[----:B-----5:R-:W-:-:S03]  /*04d0*/  FADD R29, R29, -R24 ;  /* 0x800000181d1d7221 */ /* 0x020fc60000000000 */
[----:B------:R-:W-:-:S04]  /*04e0*/  FFMA R26, R27, R27, R26 ;  /* 0x0000001b1b1a7223 */ /* 0x000fc8000000001a */
[----:B------:R-:W-:Y:S01]  /*04f0*/  FFMA R23, R29, R29, R26 ;  /* 0x0000001d1d177223 */ /* 0x000fe2000000001a */
[----:B------:R-:W-:Y:S06]  /*0500*/  @P1 BRA `(.L_x_78) ;  /* 0xfffffffc00641947 */ /* 0x000fec000383ffff */
[----:B------:R-:W-:-:S07]  /*0510*/  MOV R0, R7 ;  /* 0x0000000700007202 */ /* 0x000fce0000000f00 */
.L_x_77:
[----:B------:R-:W-:-:S13]  /*0520*/  ISETP.NE.AND P1, PT, R4, RZ, PT ;  /* 0x000000ff0400720c */ /* 0x000fda0003f25270 */
[----:B------:R-:W-:Y:S05]  /*0530*/  @!P1 BRA `(.L_x_79) ;  /* 0x0000000000fc9947 */ /* 0x000fea0003800000 */
[----:B------:R-:W-:Y:S01]  /*0540*/  ISETP.NE.AND P1, PT, R6, RZ, PT ;  /* 0x000000ff0600720c */ /* 0x000fe20003f25270 */
[----:B------:R-:W-:-:S12]  /*0550*/  @!P0 BRA `(.L_x_80) ;  /* 0x0000000000708947 */ /* 0x000fd80003800000 */
[----:B------:R-:W0:Y:S01]  /*0560*/  LDC.64 R18, c[0x0][0x388] ;  /* 0x0000e200ff127b82 */ /* 0x000e220000000a00 */
[----:B------:R-:W-:Y:S01]  /*0570*/  IMAD.IADD R27, R25, 0x1, R0 ;  /* 0x00000001191b7824 */ /* 0x000fe200078e0200 */
[----:B------:R-:W-:-:S06]  /*0580*/  IADD3 R15, PT, PT, R5, R0, RZ ;  /* 0x00000000050f7210 */ /* 0x000fcc0007ffe0ff */
[----:B------:R-:W1:Y:S01]  /*0590*/  LDC.64 R16, c[0x0][0x380] ;  /* 0x0000e000ff107b82 */ /* 0x000e620000000a00 */
[----:B0-----:R-:W-:-:S06]  /*05a0*/  IMAD.WIDE.U32 R18, R27, 0x4, R18 ;  /* 0x000000041b127825 */ /* 0x001fcc00078e0012 */
[----:B------:R-:W2:Y:S01]  /*05b0*/  LDG.E.CONSTANT R18, desc[UR12][R18.64] ;  /* 0x0000000c12127981 */ /* 0x000ea2000c1e9900 */
[----:B-1----:R-:W-:Y:S02]  /*05c0*/  IMAD.WIDE R16, R15, 0x4, R16 ;  /* 0x000000040f107825 */ /* 0x002fe400078e0210 */
[----:B------:R-:W0:Y:S03]  /*05d0*/  LDC.64 R14, c[0x0][0x388] ;  /* 0x0000e200ff0e7b82 */ /* 0x000e260000000a00 */
[----:B------:R-:W2:Y:S01]  /*05e0*/  LDG.E.CONSTANT R27, desc[UR12][R16.64] ;  /* 0x0000000c101b7981 */ /* 0x000ea2000c1e9900 */
[----:B------:R-:W-:-:S03]  /*05f0*/  IADD3 R20, P2, PT, R25, R0, RZ ;  /* 0x0000000019147210 */ /* 0x000fc60007f5e0ff */
[----:B------:R-:W3:Y:S02]  /*0600*/  LDG.E.CONSTANT R26, desc[UR12][R16.64+0x4] ;  /* 0x0000040c101a7981 */ /* 0x000ee4000c1e9900 */
[----:B------:R-:W-:Y:S01]  /*0610*/  IMAD.X R24, RZ, RZ, RZ, P2 ;  /* 0x000000ffff187224 */ /* 0x000fe200010e06ff */
[----:B0-----:R-:W-:-:S04]  /*0620*/  LEA R14, P3, R20, R14, 0x2 ;  /* 0x0000000e140e7211 */ /* 0x001fc800078610ff */
[----:B------:R-:W-:Y:S02]  /*0630*/  LEA.HI.X R15, R20, R15, R24, 0x2, P3 ;  /* 0x0000000f140f7211 */ /* 0x000fe400018f1418 */
[----:B------:R-:W4:Y:S04]  /*0640*/  LDG.E.CONSTANT R20, desc[UR12][R16.64+0x8] ;  /* 0x0000080c10147981 */ /* 0x000f28000c1e9900 */
[----:B------:R-:W3:Y:S04]  /*0650*/  LDG.E.CONSTANT R29, desc[UR12][R14.64+0x4] ;  /* 0x0000040c0e1d7981 */ /* 0x000ee8000c1e9900 */
[----:B------:R-:W4:Y:S04]  /*0660*/  LDG.E.CONSTANT R19, desc[UR12][R14.64+0x8] ;  /* 0x0000080c0e137981 */ /* 0x000f28000c1e9900 */
[----:B------:R-:W5:Y:S01]  /*0670*/  LDG.E.CONSTANT R24, desc[UR12][R16.64+0xc] ;  /* 0x00000c0c10187981 */ /* 0x000f62000c1e9900 */
[----:B--2---:R-:W-:-:S03]  /*0680*/  FADD R18, R27, -R18 ;  /* 0x800000121b127221 */ /* 0x004fc60000000000 */
[----:B------:R-:W5:Y:S01]  /*0690*/  LDG.E.CONSTANT R27, desc[UR12][R14.64+0xc] ;  /* 0x00000c0c0e1b7981 */ /* 0x000f62000c1e9900 */
[----:B------:R-:W-:Y:S01]  /*06a0*/  FFMA R18, R18, R18, R23 ;  /* 0x0000001212127223 */ /* 0x000fe20000000017 */
[----:B------:R-:W-:Y:S01]  /*06b0*/  IADD3 R0, PT, PT, R0, 0x4, RZ ;  /* 0x0000000400007810 */ /* 0x000fe20007ffe0ff */
[----:B---3--:R-:W-:-:S04]  /*06c0*/  FADD R29, R26, -R29 ;  /* 0x8000001d1a1d7221 */ /* 0x008fc80000000000 */
[----:B------:R-:W-:Y:S01]  /*06d0*/  FFMA R18, R29, R29, R18 ;  /* 0x0000001d1d127223 */ /* 0x000fe20000000012 */
[----:B----4-:R-:W-:-:S04]  /*06e0*/  FADD R19, R20, -R19 ;  /* 0x8000001314137221 */ /* 0x010fc80000000000 */
[----:B------:R-:W-:Y:S01]  /*06f0*/  FFMA R18, R19, R19, R18 ;  /* 0x0000001313127223 */ /* 0x000fe20000000012 */
[----:B-----5:R-:W-:-:S04]  /*0700*/  FADD R27, R24, -R27 ;  /* 0x8000001b181b7221 */ /* 0x020fc80000000000 */
[----:B------:R-:W-:-:S07]  /*0710*/  FFMA R23, R27, R27, R18 ;  /* 0x0000001b1b177223 */ /* 0x000fce0000000012 */
.L_x_80:
[----:B------:R-:W-:Y:S05]  /*0720*/  @!P1 BRA `(.L_x_79) ;  /* 0x0000000000809947 */ /* 0x000fea0003800000 */
[----:B------:R-:W-:Y:S01]  /*0730*/  ISETP.NE.AND P1, PT, R6, 0x1, PT ;  /* 0x000000010600780c */ /* 0x000fe20003f25270 */
[----:B------:R-:W0:Y:S08]  /*0740*/  LDC.64 R16, c[0x0][0x388] ;  /* 0x0000e200ff107b82 */ /* 0x000e300000000a00 */
[----:B------:R-:W1:Y:S04]  /*0750*/  LDC.64 R14, c[0x0][0x380] ;  /* 0x0000e000ff0e7b82 */ /* 0x000e680000000a00 */
[----:B------:R-:W-:-:S04]  /*0760*/  @P1 IADD3 R20, P2, PT, R25, R0, RZ ;  /* 0x0000000019141210 */ /* 0x000fc80007f5e0ff */
[----:B------:R-:W2:Y:S01]  /*0770*/  @P1 LDC.64 R18, c[0x0][0x388] ;  /* 0x0000e200ff121b82 */ /* 0x000ea20000000a00 */
[----:B------:R-:W-:Y:S01]  /*0780*/  @P1 IMAD.X R24, RZ, RZ, RZ, P2 ;  /* 0x000000ffff181224 */ /* 0x000fe200010e06ff */
[----:B------:R-:W-:-:S06]  /*0790*/  LOP3.LUT P2, RZ, R21, 0x1, RZ, 0xc0, !PT ;  /* 0x0000000115ff7812 */ /* 0x000fcc000784c0ff */
[----:B------:R-:W3:Y:S01]  /*07a0*/  LDC.64 R26, c[0x0][0x380] ;  /* 0x0000e000ff1a7b82 */ /* 0x000ee20000000a00 */
[----:B------:R-:W-:Y:S02]  /*07b0*/  @P1 IADD3 R29, PT, PT, R25, R0, RZ ;  /* 0x00000000191d1210 */ /* 0x000fe40007ffe0ff */
[----:B--2---:R-:W-:-:S04]  /*07c0*/  @P1 LEA R18, P3, R20, R18, 0x2 ;  /* 0x0000001214121211 */ /* 0x004fc800078610ff */
[----:B------:R-:W-:Y:S02]  /*07d0*/  @P1 LEA.HI.X R19, R20, R19, R24, 0x2, P3 ;  /* 0x0000001314131211 */ /* 0x000fe400018f1418 */
[----:B------:R-:W2:Y:S01]  /*07e0*/  LDC.64 R20, c[0x0][0x388] ;  /* 0x0000e200ff147b82 */ /* 0x000ea20000000a00 */
[----:B0-----:R-:W-:Y:S02]  /*07f0*/  @P1 IMAD.WIDE.U32 R16, R29, 0x4, R16 ;  /* 0x000000041d101825 */ /* 0x001fe400078e0010 */
[----:B------:R-:W4:Y:S02]  /*0800*/  @P1 LDG.E.CONSTANT R18, desc[UR12][R18.64+0x4] ;  /* 0x0000040c12121981 */ /* 0x000f24000c1e9900 */
[----:B------:R-:W-:Y:S01]  /*0810*/  @P1 IMAD.IADD R29, R5, 0x1, R0 ;  /* 0x00000001051d1824 */ /* 0x000fe200078e0200 */
[----:B------:R-:W-:Y:S01]  /*0820*/  @P1 IADD3 R0, PT, PT, R0, 0x2, RZ ;  /* 0x0000000200001810 */ /* 0x000fe20007ffe0ff */
[----:B------:R-:W5:Y:S02]  /*0830*/  @P1 LDG.E.CONSTANT R16, desc[UR12][R16.64] ;  /* 0x0000000c10101981 */ /* 0x000f64000c1e9900 */
[----:B-1----:R-:W-:-:S04]  /*0840*/  @P1 IMAD.WIDE R14, R29, 0x4, R14 ;  /* 0x000000041d0e1825 */ /* 0x002fc800078e020e */
[----:B------:R-:W-:Y:S01]  /*0850*/  @P2 IMAD.IADD R25, R25, 0x1, R0 ;  /* 0x0000000119192824 */ /* 0x000fe200078e0200 */
[----:B------:R-:W-:Y:S01]  /*0860*/  @P2 IADD3 R0, PT, PT, R5, R0, RZ ;  /* 0x0000000005002210 */ /* 0x000fe20007ffe0ff */
[----:B------:R-:W5:Y:S04]  /*0870*/  @P1 LDG.E.CONSTANT R29, desc[UR12][R14.64] ;  /* 0x0000000c0e1d1981 */ /* 0x000f68000c1e9900 */
[----:B---3--:R-:W-:Y:S01]  /*0880*/  @P2 IMAD.WIDE R26, R0, 0x4, R26 ;  /* 0x00000004001a2825 */ /* 0x008fe200078e021a */
[----:B------:R-:W4:Y:S03]  /*0890*/  @P1 LDG.E.CONSTANT R19, desc[UR12][R14.64+0x4] ;  /* 0x0000040c0e131981 */ /* 0x000f26000c1e9900 */
[----:B--2---:R-:W-:-:S02]  /*08a0*/  @P2 IMAD.WIDE.U32 R20, R25, 0x4, R20 ;  /* 0x0000000419142825 */ /* 0x004fc400078e0014 */
[----:B------:R-:W2:Y:S04]  /*08b0*/  @P2 LDG.E.CONSTANT R26, desc[UR12][R26.64] ;  /* 0x0000000c1a1a2981 */ /* 0x000ea8000c1e9900 */
[----:B------:R-:W2:Y:S01]  /*08c0*/  @P2 LDG.E.CONSTANT R21, desc[UR12][R20.64] ;  /* 0x0000000c14152981 */ /* 0x000ea2000c1e9900 */
[----:B-----5:R-:W-:Y:S01]  /*08d0*/  @P1 FADD R0, R29, -R16 ;  /* 0x800000101d001221 */ /* 0x020fe20000000000 */
[----:B----4-:R-:W-:-:S03]  /*08e0*/  @P1 FADD R19, R19, -R18 ;  /* 0x8000001213131221 */ /* 0x010fc60000000000 */
[----:B------:R-:W-:-:S04]  /*08f0*/  @P1 FFMA R18, R0, R0, R23 ;  /* 0x0000000000121223 */ /* 0x000fc80000000017 */
[----:B------:R-:W-:Y:S01]  /*0900*/  @P1 FFMA R23, R19, R19, R18 ;  /* 0x0000001313171223 */ /* 0x000fe20000000012 */
[----:B--2---:R-:W-:-:S04]  /*0910*/  @P2 FADD R0, R26, -R21 ;  /* 0x800000151a002221 */ /* 0x004fc80000000000 */
[----:B------:R-:W-:-:S07]  /*0920*/  @P2 FFMA R23, R0, R0, R23 ;  /* 0x0000000000172223 */ /* 0x000fce0000000017 */
.L_x_79:
[----:B------:R-:W0:Y:S01]  /*0930*/  LDCU UR4, c[0x0][0x3b0] ;  /* 0x00007600ff0477ac */ /* 0x000e220008000800 */
[----:B------:R-:W-:Y:S01]  /*0940*/  VIADD R0, R22, 0x1 ;  /* 0x0000000116007836 */ /* 0x000fe20000000000 */
[----:B------:R-:W-:-:S04]  /*0950*/  FSETP.GEU.AND P1, PT, R23, R8, PT ;  /* 0x000000081700720b */ /* 0x000fc80003f2e000 */
[----:B------:R-:W-:Y:S02]  /*0960*/  FSEL R8, R23, R8, !P1 ;  /* 0x0000000817087208 */ /* 0x000fe40004800000 */
[----:B------:R-:W-:Y:S02]  /*0970*/  SEL R3, R22, R3, !P1 ;  /* 0x0000000316037207 */ /* 0x000fe40004800000 */
[----:B0-----:R-:W-:-:S13]  /*0980*/  ISETP.NE.AND P2, PT, R0, UR4, PT ;  /* 0x0000000400007c0c */ /* 0x001fda000bf45270 */
[----:B------:R-:W-:Y:S05]  /*0990*/  @!P2 BRA `(.L_x_75) ;  /* 0x000000040004a947 */ /* 0x000fea0003800000 */
[----:B------:R-:W-:Y:S01]  /*09a0*/  MOV R22, R0 ;  /* 0x0000000000167202 */ /* 0x000fe20000000f00 */
[----:B------:R-:W-:Y:S06]  /*09b0*/  BRA `(.L_x_81) ;  /* 0xfffffff800107947 */ /* 0x000fec000383ffff */
.L_x_76:
[----:B------:R-:W-:Y:S01]  /*09c0*/  UISETP.GE.U32.AND UP0, UPT, UR4, 0x4, UPT ;  /* 0x000000040400788c */ /* 0x000fe2000bf06070 */
[----:B------:R-:W-:Y:S02]  /*09d0*/  HFMA2 R4, -RZ, RZ, 0, 0 ;  /* 0x00000000ff047431 */ /* 0x000fe400000001ff */
[----:B------:R-:W-:Y:S01]  /*09e0*/  IMAD.MOV.U32 R0, RZ, RZ, 0x7f7fffff ;  /* 0x7f7fffffff007424 */ /* 0x000fe200078e00ff */
[----:B------:R-:W-:Y:S01]  /*09f0*/  ULOP3.LUT UR5, UR4, 0x3, URZ, 0xc0, !UPT ;  /* 0x0000000304057892 */ /* 0x000fe2000f8ec0ff */
[----:B------:R-:W-:-:S04]  /*0a00*/  IMAD.MOV.U32 R3, RZ, RZ, RZ ;  /* 0x000000ffff037224 */ /* 0x000fc800078e00ff */
[----:B------:R-:W-:Y:S07]  /*0a10*/  BRA.U !UP0, `(.L_x_82) ;  /* 0x0000000108bc7547 */ /* 0x000fee000b800000 */
[----:B------:R-:W-:Y:S01]  /*0a20*/  ULOP3.LUT UR4, UR4, 0x7ffffffc, URZ, 0xc0, !UPT ;  /* 0x7ffffffc04047892 */ /* 0x000fe2000f8ec0ff */
[----:B------:R-:W-:Y:S01]  /*0a30*/  MOV R0, 0x7f7fffff ;  /* 0x7f7fffff00007802 */ /* 0x000fe20000000f00 */
[----:B------:R-:W-:Y:S01]  /*0a40*/  IMAD.MOV.U32 R5, RZ, RZ, RZ ;  /* 0x000000ffff057224 */ /* 0x000fe200078e00ff */
[----:B------:R-:W-:Y:S01]  /*0a50*/  MOV R3, RZ ;  /* 0x000000ff00037202 */ /* 0x000fe20000000f00 */
[----:B------:R-:W-:Y:S02]  /*0a60*/  UISETP.GT.AND UP0, UPT, UR4, URZ, UPT ;  /* 0x000000ff0400728c */ /* 0x000fe4000bf04270 */
[----:B------:R-:W-:-:S07]  /*0a70*/  IMAD.U32 R4, RZ, RZ, UR4 ;  /* 0x00000004ff047e24 */ /* 0x000fce000f8e00ff */
[----:B------:R-:W-:Y:S05]  /*0a80*/  BRA.U !UP0, `(.L_x_83) ;  /* 0x0000000108887547 */ /* 0x000fea000b800000 */
[----:B------:R-:W-:Y:S02]  /*0a90*/  IADD3 R6, PT, PT, R4, -R5, RZ ;  /* 0x8000000504067210 */ /* 0x000fe40007ffe0ff */
[----:B------:R-:W-:Y:S02]  /*0aa0*/  PLOP3.LUT P0, PT, PT, PT, PT, 0x80, 0x8 ;  /* 0x000000000008781c */ /* 0x000fe40003f0f070 */
[----:B------:R-:W-:-:S13]  /*0ab0*/  ISETP.GT.AND P1, PT, R6, 0xc, PT ;  /* 0x0000000c0600780c */ /* 0x000fda0003f24270 */
[----:B------:R-:W-:Y:S05]  /*0ac0*/  @!P1 BRA `(.L_x_84) ;  /* 0x0000000000449947 */ /* 0x000fea0003800000 */
[----:B------:R-:W-:Y:S01]  /*0ad0*/  PLOP3.LUT P0, PT, PT, PT, PT, 0x8, 0x80 ;  /* 0x000000000080781c */ /* 0x000fe20003f0e170 */
[----:B------:R-:W-:-:S12]  /*0ae0*/  VIADD R6, R4, 0xfffffff4 ;  /* 0xfffffff404067836 */ /* 0x000fd80000000000 */
.L_x_85:
[----:B------:R-:W-:-:S04]  /*0af0*/  FSETP.GT.AND P2, PT, R0, RZ, PT ;  /* 0x000000ff0000720b */ /* 0x000fc80003f44000 */
[----:B------:R-:W-:Y:S02]  /*0b00*/  FSEL R0, R0, RZ, !P2 ;  /* 0x000000ff00007208 */ /* 0x000fe40005000000 */
[----:B------:R-:W-:Y:S02]  /*0b10*/  SEL R3, R5, R3, P2 ;  /* 0x0000000305037207 */ /* 0x000fe40001000000 */
[----:B------:R-:W-:-:S04]  /*0b20*/  FSETP.GT.AND P3, PT, R0, RZ, PT ;  /* 0x000000ff0000720b */ /* 0x000fc80003f64000 */
[----:B------:R-:W-:-:S04]  /*0b30*/  FSEL R0, R0, RZ, !P3 ;  /* 0x000000ff00007208 */ /* 0x000fc80005800000 */
[----:B------:R-:W-:-:S04]  /*0b40*/  FSETP.GT.AND P4, PT, R0, RZ, PT ;  /* 0x000000ff0000720b */ /* 0x000fc80003f84000 */
[----:B------:R-:W-:Y:S02]  /*0b50*/  FSEL R0, R0, RZ, !P4 ;  /* 0x000000ff00007208 */ /* 0x000fe40006000000 */
[----:B------:R-:W-:Y:S02]  /*0b60*/  @P3 IADD3 R3, PT, PT, R5, 0x4, RZ ;  /* 0x0000000405033810 */ /* 0x000fe40007ffe0ff */
[----:B------:R-:W-:-:S04]  /*0b70*/  FSETP.GT.AND P1, PT, R0, RZ, PT ;  /* 0x000000ff0000720b */ /* 0x000fc80003f24000 */
[----:B------:R-:W-:Y:S01]  /*0b80*/  FSEL R0, R0, RZ, !P1 ;  /* 0x000000ff00007208 */ /* 0x000fe20004800000 */
[----:B------:R-:W-:-:S08]  /*0b90*/  @P4 VIADD R3, R5, 0x8 ;  /* 0x0000000805034836 */ /* 0x000fd00000000000 */
[C---:B------:R-:W-:Y:S01]  /*0ba0*/  @P1 IADD3 R3, PT, PT, R5.reuse, 0xc, RZ ;  /* 0x0000000c05031810 */ /* 0x040fe20007ffe0ff */
[----:B------:R-:W-:-:S05]  /*0bb0*/  VIADD R5, R5, 0x10 ;  /* 0x0000001005057836 */ /* 0x000fca0000000000 */
[----:B------:R-:W-:-:S13]  /*0bc0*/  ISETP.GE.AND P2, PT, R5, R6, PT ;  /* 0x000000060500720c */ /* 0x000fda0003f46270 */
[----:B------:R-:W-:Y:S05]  /*0bd0*/  @!P2 BRA `(.L_x_85) ;  /* 0xfffffffc00c4a947 */ /* 0x000fea000383ffff */
.L_x_84:
[----:B------:R-:W-:-:S04]  /*0be0*/  IADD3 R6, PT, PT, R4, -R5, RZ ;  /* 0x8000000504067210 */ /* 0x000fc80007ffe0ff */
[----:B------:R-:W-:-:S13]  /*0bf0*/  ISETP.GT.AND P1, PT, R6, 0x4, PT ;  /* 0x000000040600780c */ /* 0x000fda0003f24270 */
[----:B------:R-:W-:Y:S05]  /*0c00*/  @!P1 BRA `(.L_x_86) ;  /* 0x0000000000209947 */ /* 0x000fea0003800000 */
[C---:B------:R-:W-:Y:S02]  /*0c10*/  FSETP.GT.AND P1, PT, R0.reuse, RZ, PT ;  /* 0x000000ff0000720b */ /* 0x040fe40003f24000 */
[----:B------:R-:W-:Y:S02]  /*0c20*/  PLOP3.LUT P0, PT, PT, PT, PT, 0x8, 0x80 ;  /* 0x000000000080781c */ /* 0x000fe40003f0e170 */
[----:B------:R-:W-:Y:S02]  /*0c30*/  FSEL R0, R0, RZ, !P1 ;  /* 0x000000ff00007208 */ /* 0x000fe40004800000 */
[----:B------:R-:W-:Y:S02]  /*0c40*/  SEL R3, R5, R3, P1 ;  /* 0x0000000305037207 */ /* 0x000fe40000800000 */
[----:B------:R-:W-:-:S04]  /*0c50*/  FSETP.GT.AND P2, PT, R0, RZ, PT ;  /* 0x000000ff0000720b */ /* 0x000fc80003f44000 */
[----:B------:R-:W-:-:S09]  /*0c60*/  FSEL R0, R0, RZ, !P2 ;  /* 0x000000ff00007208 */ /* 0x000fd20005000000 */
[C---:B------:R-:W-:Y:S01]  /*0c70*/  @P2 VIADD R3, R5.reuse, 0x4 ;  /* 0x0000000405032836 */ /* 0x040fe20000000000 */
[----:B------:R-:W-:-:S07]  /*0c80*/  IADD3 R5, PT, PT, R5, 0x8, RZ ;  /* 0x0000000805057810 */ /* 0x000fce0007ffe0ff */
.L_x_86:
[----:B------:R-:W-:-:S13]  /*0c90*/  ISETP.NE.OR P0, PT, R5, R4, P0 ;  /* 0x000000040500720c */ /* 0x000fda0000705670 */
[----:B------:R-:W-:Y:S05]  /*0ca0*/  @!P0 BRA `(.L_x_82) ;  /* 0x0000000000188947 */ /* 0x000fea0003800000 */
.L_x_83:
[----:B------:R-:W-:-:S04]  /*0cb0*/  FSETP.GT.AND P1, PT, R0, RZ, PT ;  /* 0x000000ff0000720b */ /* 0x000fc80003f24000 */
[C---:B------:R-:W-:Y:S01]  /*0cc0*/  SEL R3, R5.reuse, R3, P1 ;  /* 0x0000000305037207 */ /* 0x040fe20000800000 */
[----:B------:R-:W-:Y:S01]  /*0cd0*/  VIADD R5, R5, 0x4 ;  /* 0x0000000405057836 */ /* 0x000fe20000000000 */
[----:B------:R-:W-:-:S04]  /*0ce0*/  FSEL R0, R0, RZ, !P1 ;  /* 0x000000ff00007208 */ /* 0x000fc80004800000 */
[----:B------:R-:W-:-:S13]  /*0cf0*/  ISETP.NE.AND P0, PT, R5, R4, PT ;  /* 0x000000040500720c */ /* 0x000fda0003f05270 */
[----:B------:R-:W-:Y:S05]  /*0d00*/  @P0 BRA `(.L_x_83) ;  /* 0xfffffffc00e80947 */ /* 0x000fea000383ffff */
.L_x_82:
[----:B------:R-:W-:-:S09]  /*0d10*/  UISETP.NE.AND UP0, UPT, UR5, URZ, UPT ;  /* 0x000000ff0500728c */ /* 0x000fd2000bf05270 */
[----:B------:R-:W-:Y:S05]  /*0d20*/  BRA.U !UP0, `(.L_x_75) ;  /* 0x0000000108207547 */ /* 0x000fea000b800000 */
[----:B------:R-:W-:-:S05]  /*0d30*/  UMOV UR4, URZ ;  /* 0x000000ff00047c82 */ /* 0x000fca0008000000 */
.L_x_87:
[----:B------:R-:W-:Y:S01]  /*0d40*/  UIADD3 UR4, UPT, UPT, UR4, 0x1, URZ ;  /* 0x0000000104047890 */ /* 0x000fe2000fffe0ff */
[----:B------:R-:W-:-:S03]  /*0d50*/  FSETP.GT.AND P0, PT, R0, RZ, PT ;  /* 0x000000ff0000720b */ /* 0x000fc60003f04000 */
[----:B------:R-:W-:Y:S01]  /*0d60*/  UISETP.NE.AND UP0, UPT, UR4, UR5, UPT ;  /* 0x000000050400728c */ /* 0x000fe2000bf05270 */
[----:B------:R-:W-:Y:S02]  /*0d70*/  SEL R3, R4, R3, P0 ;  /* 0x0000000304037207 */ /* 0x000fe40000000000 */
[----:B------:R-:W-:Y:S02]  /*0d80*/  FSEL R0, R0, RZ, !P0 ;  /* 0x000000ff00007208 */ /* 0x000fe40004000000 */
[----:B------:R-:W-:-:S04]  /*0d90*/  IADD3 R4, PT, PT, R4, 0x1, RZ ;  /* 0x0000000104047810 */ /* 0x000fc80007ffe0ff */
[----:B------:R-:W-:Y:S05]  /*0da0*/  BRA.U UP0, `(.L_x_87) ;  /* 0xfffffffd00e47547 */ /* 0x000fea000b83ffff */
.L_x_75:
[----:B------:R-:W0:Y:S01]  /*0db0*/  LDC.64 R4, c[0x0][0x390] ;  /* 0x0000e400ff047b82 */ /* 0x000e220000000a00 */
[----:B------:R-:W1:Y:S02]  /*0dc0*/  LDCU UR7, c[0x0][0x3ac] ;  /* 0x00007580ff0777ac */ /* 0x000e640008000800 */
[----:B-1----:R-:W-:Y:S01]  /*0dd0*/  UISETP.GE.AND UP0, UPT, UR7, 0x1, UPT ;  /* 0x000000010700788c */ /* 0x002fe2000bf06270 */
[----:B0-----:R-:W-:-:S05]  /*0de0*/  IMAD.WIDE R4, R2, 0x4, R4 ;  /* 0x0000000402047825 */ /* 0x001fca00078e0204 */
[----:B------:R0:W-:Y:S03]  /*0df0*/  STG.E desc[UR12][R4.64], R3 ;  /* 0x0000000304007986 */ /* 0x0001e6000c10190c */
[----:B------:R-:W-:Y:S05]  /*0e00*/  BRA.U !UP0, `(.L_x_88) ;  /* 0x0000000508dc7547 */ /* 0x000fea000b800000 */
[----:B------:R-:W-:Y:S02]  /*0e10*/  UISETP.GE.U32.AND UP1, UPT, UR7, 0x10, UPT ;  /* 0x000000100700788c */ /* 0x000fe4000bf26070 */
[----:B------:R-:W-:Y:S01]  /*0e20*/  IMAD R2, R2, UR7, RZ ;  /* 0x0000000702027c24 */ /* 0x000fe2000f8e02ff */
[----:B------:R-:W-:Y:S02]  /*0e30*/  ULOP3.LUT UR10, UR7, 0xf, URZ, 0xc0, !UPT ;  /* 0x0000000f070a7892 */ /* 0x000fe4000f8ec0ff */
[----:B------:R-:W-:Y:S01]  /*0e40*/  IMAD R0, R3, UR7, RZ ;  /* 0x0000000703007c24 */ /* 0x000fe2000f8e02ff */
[----:B------:R-:W-:Y:S01]  /*0e50*/  UMOV UR4, URZ ;  /* 0x000000ff00047c82 */ /* 0x000fe20008000000 */
[----:B------:R-:W-:Y:S02]  /*0e60*/  UISETP.NE.AND UP0, UPT, UR10, URZ, UPT ;  /* 0x000000ff0a00728c */ /* 0x000fe4000bf05270 */
[----:B------:R-:W-:Y:S09]  /*0e70*/  BRA.U !UP1, `(.L_x_89) ;  /* 0x0000000109c47547 */ /* 0x000ff2000b800000 */
[----:B------:R-:W1:Y:S01]  /*0e80*/  LDCU.64 UR8, c[0x0][0x380] ;  /* 0x00007000ff0877ac */ /* 0x000e620008000a00 */
[----:B------:R-:W-:Y:S01]  /*0e90*/  IMAD.MOV.U32 R9, RZ, RZ, R2 ;  /* 0x000000ffff097224 */ /* 0x000fe200078e0002 */
[----:B------:R-:W-:Y:S01]  /*0ea0*/  MOV R11, R0 ;  /* 0x00000000000b7202 */ /* 0x000fe20000000f00 */
[----:B------:R-:W-:Y:S02]  /*0eb0*/  ULOP3.LUT UR4, UR7, 0x7ffffff0, URZ, 0xc0, !UPT ;  /* 0x7ffffff007047892 */ /* 0x000fe4000f8ec0ff */
[----:B-1----:R-:W-:Y:S02]  /*0ec0*/  UIADD3 UR5, UP1, UPT, UR8, 0x20, URZ ;  /* 0x0000002008057890 */ /* 0x002fe4000ff3e0ff */
[----:B------:R-:W-:Y:S02]  /*0ed0*/  UIADD3 UR8, UPT, UPT, -UR4, URZ, URZ ;  /* 0x000000ff04087290 */ /* 0x000fe4000fffe1ff */
[----:B------:R-:W-:-:S12]  /*0ee0*/  UIADD3.X UR6, UPT, UPT, URZ, UR9, URZ, UP1, !UPT ;  /* 0x00000009ff067290 */ /* 0x000fd80008ffe4ff */
.L_x_90:
[----:B0-----:R-:W-:Y:S01]  /*0ef0*/  MOV R5, UR6 ;  /* 0x0000000600057c02 */ /* 0x001fe20008000f00 */
[----:B------:R-:W-:Y:S01]  /*0f00*/  IMAD.U32 R4, RZ, RZ, UR5 ;  /* 0x00000005ff047e24 */ /* 0x000fe2000f8e00ff */
[----:B------:R-:W0:Y:S03]  /*0f10*/  LDC.64 R6, c[0x0][0x398] ;  /* 0x0000e600ff067b82 */ /* 0x000e260000000a00 */
[----:B------:R-:W-:-:S05]  /*0f20*/  IMAD.WIDE R4, R9, 0x4, R4 ;  /* 0x0000000409047825 */ /* 0x000fca00078e0204 */
[----:B------:R-:W2:Y:S04]  /*0f30*/  LDG.E.CONSTANT R13, desc[UR12][R4.64+-0x20] ;  /* 0xffffe00c040d7981 */ /* 0x000ea8000c1e9900 */
[----:B------:R-:W3:Y:S04]  /*0f40*/  LDG.E.CONSTANT R15, desc[UR12][R4.64+-0x1c] ;  /* 0xffffe40c040f7981 */ /* 0x000ee8000c1e9900 */
[----:B------:R-:W4:Y:S04]  /*0f50*/  LDG.E.CONSTANT R17, desc[UR12][R4.64+-0x18] ;  /* 0xffffe80c04117981 */ /* 0x000f28000c1e9900 */
[----:B------:R-:W5:Y:S04]  /*0f60*/  LDG.E.CONSTANT R19, desc[UR12][R4.64+-0x14] ;  /* 0xffffec0c04137981 */ /* 0x000f68000c1e9900 */
        /* <DEDUP_REMOVED lines=11> */
[----:B------:R-:W5:Y:S01]  /*1020*/  LDG.E.CONSTANT R20, desc[UR12][R4.64+0x1c] ;  /* 0x00001c0c04147981 */ /* 0x000f62000c1e9900 */
[----:B0-----:R-:W-:-:S05]  /*1030*/  IMAD.WIDE R6, R11, 0x4, R6 ;  /* 0x000000040b067825 */ /* 0x001fca00078e0206 */
[----:B--2---:R1:W-:Y:S04]  /*1040*/  REDG.E.ADD.F32.FTZ.RN.STRONG.GPU desc[UR12][R6.64], R13 ;  /* 0x0000000d060079a6 */ /* 0x0043e8000c12f30c */
[----:B---3--:R1:W-:Y:S04]  /*1050*/  REDG.E.ADD.F32.FTZ.RN.STRONG.GPU desc[UR12][R6.64+0x4], R15 ;  /* 0x0000040f060079a6 */ /* 0x0083e8000c12f30c */
[----:B----4-:R1:W-:Y:S04]  /*1060*/  REDG.E.ADD.F32.FTZ.RN.STRONG.GPU desc[UR12][R6.64+0x8], R17 ;  /* 0x00000811060079a6 */ /* 0x0103e8000c12f30c */
[----:B-----5:R1:W-:Y:S04]  /*1070*/  REDG.E.ADD.F32.FTZ.RN.STRONG.GPU desc[UR12][R6.64+0xc], R19 ;  /* 0x00000c13060079a6 */ /* 0x0203e8000c12f30c */
[----:B------:R1:W-:Y:S04]  /*1080*/  REDG.E.ADD.F32.FTZ.RN.STRONG.GPU desc[UR12][R6.64+0x10], R21 ;  /* 0x00001015060079a6 */ /* 0x0003e8000c12f30c */
        /* <DEDUP_REMOVED lines=10> */
[----:B------:R1:W-:Y:S01]  /*1130*/  REDG.E.ADD.F32.FTZ.RN.STRONG.GPU desc[UR12][R6.64+0x3c], R20 ;  /* 0x00003c14060079a6 */ /* 0x0003e2000c12f30c */
[----:B------:R-:W-:Y:S01]  /*1140*/  UIADD3 UR8, UPT, UPT, UR8, 0x10, URZ ;  /* 0x0000001008087890 */ /* 0x000fe2000fffe0ff */
[----:B------:R-:W-:Y:S01]  /*1150*/  VIADD R11, R11, 0x10 ;  /* 0x000000100b0b7836 */ /* 0x000fe20000000000 */
[----:B------:R-:W-:-:S02]  /*1160*/  IADD3 R9, PT, PT, R9, 0x10, RZ ;  /* 0x0000001009097810 */ /* 0x000fc40007ffe0ff */
[----:B------:R-:W-:-:S09]  /*1170*/  UISETP.NE.AND UP1, UPT, UR8, URZ, UPT ;  /* 0x000000ff0800728c */ /* 0x000fd2000bf25270 */
[----:B-1----:R-:W-:Y:S05]  /*1180*/  BRA.U UP1, `(.L_x_90) ;  /* 0xfffffffd01587547 */ /* 0x002fea000b83ffff */
.L_x_89:
[----:B------:R-:W-:Y:S05]  /*1190*/  BRA.U !UP0, `(.L_x_88) ;  /* 0x0000000108f87547 */ /* 0x000fea000b800000 */
[----:B------:R-:W-:Y:S02]  /*11a0*/  UISETP.GE.U32.AND UP0, UPT, UR10, 0x8, UPT ;  /* 0x000000080a00788c */ /* 0x000fe4000bf06070 */
[----:B------:R-:W-:-:S04]  /*11b0*/  ULOP3.LUT UR6, UR7, 0x7, URZ, 0xc0, !UPT ;  /* 0x0000000707067892 */ /* 0x000fc8000f8ec0ff */
[----:B------:R-:W-:-:S03]  /*11c0*/  UISETP.NE.AND UP1, UPT, UR6, URZ, UPT ;  /* 0x000000ff0600728c */ /* 0x000fc6000bf25270 */
[----:B------:R-:W-:Y:S08]  /*11d0*/  BRA.U !UP0, `(.L_x_91) ;  /* 0x00000001085c7547 */ /* 0x000ff0000b800000 */
[----:B------:R-:W1:Y:S01]  /*11e0*/  LDC.64 R6, c[0x0][0x380] ;  /* 0x0000e000ff067b82 */ /* 0x000e620000000a00 */
[----:B0-----:R-:W-:-:S04]  /*11f0*/  VIADD R5, R2, UR4 ;  /* 0x0000000402057c36 */ /* 0x001fc80008000000 */
[----:B-1----:R-:W-:-:S03]  /*1200*/  IMAD.WIDE R6, R5, 0x4, R6 ;  /* 0x0000000405067825 */ /* 0x002fc600078e0206 */
[----:B------:R-:W0:Y:S02]  /*1210*/  LDC.64 R4, c[0x0][0x398] ;  /* 0x0000e600ff047b82 */ /* 0x000e240000000a00 */
[----:B------:R-:W2:Y:S04]  /*1220*/  LDG.E.CONSTANT R11, desc[UR12][R6.64] ;  /* 0x0000000c060b7981 */ /* 0x000ea8000c1e9900 */
[----:B------:R-:W3:Y:S04]  /*1230*/  LDG.E.CONSTANT R13, desc[UR12][R6.64+0x4] ;  /* 0x0000040c060d7981 */ /* 0x000ee8000c1e9900 */
[----:B------:R-:W4:Y:S04]  /*1240*/  LDG.E.CONSTANT R15, desc[UR12][R6.64+0x8] ;  /* 0x0000080c060f7981 */ /* 0x000f28000c1e9900 */
[----:B------:R-:W5:Y:S04]  /*1250*/  LDG.E.CONSTANT R17, desc[UR12][R6.64+0xc] ;  /* 0x00000c0c06117981 */ /* 0x000f68000c1e9900 */
[----:B------:R-:W5:Y:S04]  /*1260*/  LDG.E.CONSTANT R19, desc[UR12][R6.64+0x10] ;  /* 0x0000100c06137981 */ /* 0x000f68000c1e9900 */
[----:B------:R-:W5:Y:S04]  /*1270*/  LDG.E.CONSTANT R21, desc[UR12][R6.64+0x14] ;  /* 0x0000140c06157981 */ /* 0x000f68000c1e9900 */
[----:B------:R-:W5:Y:S04]  /*1280*/  LDG.E.CONSTANT R23, desc[UR12][R6.64+0x18] ;  /* 0x0000180c06177981 */ /* 0x000f68000c1e9900 */
[----:B------:R-:W5:Y:S01]  /*1290*/  LDG.E.CONSTANT R25, desc[UR12][R6.64+0x1c] ;  /* 0x00001c0c06197981 */ /* 0x000f62000c1e9900 */
[----:B------:R-:W-:-:S05]  /*12a0*/  IADD3 R9, PT, PT, R0, UR4, RZ ;  /* 0x0000000400097c10 */ /* 0x000fca000fffe0ff */
        /* <DEDUP_REMOVED lines=8> */
[----:B------:R1:W-:Y:S01]  /*1330*/  REDG.E.ADD.F32.FTZ.RN.STRONG.GPU desc[UR12][R4.64+0x1c], R25 ;  /* 0x00001c19040079a6 */ /* 0x0003e2000c12f30c */
[----:B------:R-:W-:-:S12]  /*1340*/  UIADD3 UR4, UPT, UPT, UR4, 0x8, URZ ;  /* 0x0000000804047890 */ /* 0x000fd8000fffe0ff */
.L_x_91:
[----:B------:R-:W-:Y:S05]  /*1350*/  BRA.U !UP1, `(.L_x_88) ;  /* 0x0000000109887547 */ /* 0x000fea000b800000 */
[----:B------:R-:W-:Y:S02]  /*1360*/  UISETP.GE.U32.AND UP0, UPT, UR6, 0x4, UPT ;  /* 0x000000040600788c */ /* 0x000fe4000bf06070 */
[----:B------:R-:W-:-:S04]  /*1370*/  ULOP3.LUT UR5, UR7, 0x3, URZ, 0xc0, !UPT ;  /* 0x0000000307057892 */ /* 0x000fc8000f8ec0ff */
[----:B------:R-:W-:-:S03]  /*1380*/  UISETP.NE.AND UP1, UPT, UR5, URZ, UPT ;  /* 0x000000ff0500728c */ /* 0x000fc6000bf25270 */
[----:B------:R-:W-:Y:S08]  /*1390*/  BRA.U !UP0, `(.L_x_92) ;  /* 0x00000001083c7547 */ /* 0x000ff0000b800000 */
[----:B01----:R-:W0:Y:S01]  /*13a0*/  LDC.64 R4, c[0x0][0x380] ;  /* 0x0000e000ff047b82 */ /* 0x003e220000000a00 */
[----:B------:R-:W-:-:S04]  /*13b0*/  VIADD R7, R2, UR4 ;  /* 0x0000000402077c36 */ /* 0x000fc80008000000 */
[----:B0-----:R-:W-:-:S03]  /*13c0*/  IMAD.WIDE R6, R7, 0x4, R4 ;  /* 0x0000000407067825 */ /* 0x001fc600078e0204 */
[----:B------:R-:W0:Y:S02]  /*13d0*/  LDC.64 R4, c[0x0][0x398] ;  /* 0x0000e600ff047b82 */ /* 0x000e240000000a00 */
[----:B------:R-:W2:Y:S04]  /*13e0*/  LDG.E.CONSTANT R11, desc[UR12][R6.64] ;  /* 0x0000000c060b7981 */ /* 0x000ea8000c1e9900 */
[----:B------:R-:W3:Y:S04]  /*13f0*/  LDG.E.CONSTANT R13, desc[UR12][R6.64+0x4] ;  /* 0x0000040c060d7981 */ /* 0x000ee8000c1e9900 */
[----:B------:R-:W4:Y:S04]  /*1400*/  LDG.E.CONSTANT R15, desc[UR12][R6.64+0x8] ;  /* 0x0000080c060f7981 */ /* 0x000f28000c1e9900 */
[----:B------:R-:W5:Y:S01]  /*1410*/  LDG.E.CONSTANT R17, desc[UR12][R6.64+0xc] ;  /* 0x00000c0c06117981 */ /* 0x000f62000c1e9900 */
[----:B------:R-:W-:-:S05]  /*1420*/  IADD3 R9, PT, PT, R0, UR4, RZ ;  /* 0x0000000400097c10 */ /* 0x000fca000fffe0ff */
[----:B0-----:R-:W-:-:S05]  /*1430*/  IMAD.WIDE R4, R9, 0x4, R4 ;  /* 0x0000000409047825 */ /* 0x001fca00078e0204 */
[----:B--2---:R2:W-:Y:S04]  /*1440*/  REDG.E.ADD.F32.FTZ.RN.STRONG.GPU desc[UR12][R4.64], R11 ;  /* 0x0000000b040079a6 */ /* 0x0045e8000c12f30c */
[----:B---3--:R2:W-:Y:S04]  /*1450*/  REDG.E.ADD.F32.FTZ.RN.STRONG.GPU desc[UR12][R4.64+0x4], R13 ;  /* 0x0000040d040079a6 */ /* 0x0085e8000c12f30c */
[----:B----4-:R2:W-:Y:S04]  /*1460*/  REDG.E.ADD.F32.FTZ.RN.STRONG.GPU desc[UR12][R4.64+0x8], R15 ;  /* 0x0000080f040079a6 */ /* 0x0105e8000c12f30c */
[----:B-----5:R2:W-:Y:S01]  /*1470*/  REDG.E.ADD.F32.FTZ.RN.STRONG.GPU desc[UR12][R4.64+0xc], R17 ;  /* 0x00000c11040079a6 */ /* 0x0205e2000c12f30c */
[----:B------:R-:W-:-:S12]  /*1480*/  UIADD3 UR4, UPT, UPT, UR4, 0x4, URZ ;  /* 0x0000000404047890 */ /* 0x000fd8000fffe0ff */
.L_x_92:
[----:B------:R-:W-:Y:S05]  /*1490*/  BRA.U !UP1, `(.L_x_88) ;  /* 0x0000000109387547 */ /* 0x000fea000b800000 */
[----:B-12---:R-:W1:Y:S01]  /*14a0*/  LDC.64 R10, c[0x0][0x398] ;  /* 0x0000e600ff0a7b82 */ /* 0x006e620000000a00 */
[----:B------:R-:W-:Y:S01]  /*14b0*/  VIADD R13, R2, UR4 ;  /* 0x00000004020d7c36 */ /* 0x000fe20008000000 */
[----:B------:R-:W-:Y:S01]  /*14c0*/  IADD3 R15, PT, PT, R0, UR4, RZ ;  /* 0x00000004000f7c10 */ /* 0x000fe2000fffe0ff */
[----:B------:R-:W-:-:S05]  /*14d0*/  UIADD3 UR5, UPT, UPT, -UR5, URZ, URZ ;  /* 0x000000ff05057290 */ /* 0x000fca000fffe1ff */
[----:B------:R-:W2:Y:S07]  /*14e0*/  LDC.64 R8, c[0x0][0x380] ;  /* 0x0000e000ff087b82 */ /* 0x000eae0000000a00 */
.L_x_93:
[----:B0-23--:R-:W-:-:S06]  /*14f0*/  IMAD.WIDE R4, R13, 0x4, R8 ;  /* 0x000000040d047825 */ /* 0x00dfcc00078e0208 */
[----:B------:R-:W2:Y:S01]  /*1500*/  LDG.E.CONSTANT R5, desc[UR12][R4.64] ;  /* 0x0000000c04057981 */ /* 0x000ea2000c1e9900 */
[----:B-1----:R-:W-:Y:S01]  /*1510*/  IMAD.WIDE R6, R15, 0x4, R10 ;  /* 0x000000040f067825 */ /* 0x002fe200078e020a */
[----:B------:R-:W-:-:S04]  /*1520*/  UIADD3 UR5, UPT, UPT, UR5, 0x1, URZ ;  /* 0x0000000105057890 */ /* 0x000fc8000fffe0ff */
[----:B------:R-:W-:Y:S01]  /*1530*/  UISETP.NE.AND UP0, UPT, UR5, URZ, UPT ;  /* 0x000000ff0500728c */ /* 0x000fe2000bf05270 */
[----:B--2---:R3:W-:Y:S01]  /*1540*/  REDG.E.ADD.F32.FTZ.RN.STRONG.GPU desc[UR12][R6.64], R5 ;  /* 0x00000005060079a6 */ /* 0x0047e2000c12f30c */
[----:B------:R-:W-:Y:S01]  /*1550*/  VIADD R13, R13, 0x1 ;  /* 0x000000010d0d7836 */ /* 0x000fe20000000000 */
[----:B------:R-:W-:-:S06]  /*1560*/  IADD3 R15, PT, PT, R15, 0x1, RZ ;  /* 0x000000010f0f7810 */ /* 0x000fcc0007ffe0ff */
[----:B------:R-:W-:Y:S05]  /*1570*/  BRA.U UP0, `(.L_x_93) ;  /* 0xfffffffd00dc7547 */ /* 0x000fea000b83ffff */
.L_x_88:
[----:B0123--:R-:W0:Y:S01]  /*1580*/  LDC.64 R4, c[0x0][0x3a0] ;  /* 0x0000e800ff047b82 */ /* 0x00fe220000000a00 */
[----:B------:R-:W-:Y:S02]  /*1590*/  HFMA2 R7, -RZ, RZ, 0, 5.9604644775390625e-08 ;  /* 0x00000001ff077431 */ /* 0x000fe400000001ff */
[----:B0-----:R-:W-:-:S05]  /*15a0*/  IMAD.WIDE.U32 R2, R3, 0x4, R4 ;  /* 0x0000000403027825 */ /* 0x001fca00078e0004 */
[----:B------:R-:W-:Y:S01]  /*15b0*/  REDG.E.ADD.STRONG.GPU desc[UR12][R2.64], R7 ;  /* 0x000000070200798e */ /* 0x000fe2000c12e10c */
[----:B------:R-:W-:Y:S05]  /*15c0*/  EXIT ;  /* 0x000000000000794d */ /* 0x000fea0003800000 */
.L_x_94:
        /* <DEDUP_REMOVED lines=11> */
.L_x_97:


//--------------------- .nv.shared.reserved.0     --------------------------
	.section	.nv.shared.reserved.0,"aw",@nobits
	.weak		__nv_reservedSMEM_offset_0_alias
	.size		__nv_reservedSMEM_offset_0_alias, 0, 64
	.other		__nv_reservedSMEM_offset_0_alias,@"STO_CUDA_RESERVED_SHARED STV_DEFAULT"
__nv_reservedSMEM_offset_0_alias:
	.zero		0
	.zero		64


//--------------------- .nv.constant0._Z17update_centeroidsPfPKfPiii --------------------------
	.section	.nv.constant0._Z17update_centeroidsPfPKfPiii,"a",@progbits
	.sectionflags	@""
	.align	4
.nv.constant0._Z17update_centeroidsPfPKfPiii:
	.zero		928


//--------------------- .nv.constant0._Z15assign_clustersPKfS0_PiPfS1_iii --------------------------
	.section	.nv.constant0._Z15assign_clustersPKfS0_PiPfS1_iii,"a",@progbits
	.sectionflags	@""
	.align	4
.nv.constant0._Z15assign_clustersPKfS0_PiPfS1_iii:
	.zero		948


//--------------------- SYMBOLS --------------------------

	.type		.nv.reservedSmem.offset0,@object
	.size		.nv.reservedSmem.offset0,0x4
